//
// Generated by NVIDIA NVVM Compiler
//
// Compiler Build ID: CL-36424714
// Cuda compilation tools, release 13.0, V13.0.88
// Based on NVVM 20.0.0
//

.version 9.0
.target sm_100
.address_size 64

	// .globl	_Z23getSignalIntensityFieldPfP6float4S1_f
.const .align 16 .b8 arxyz[2560];

.visible .entry _Z23getSignalIntensityFieldPfP6float4S1_f(
	.param .u64 .ptr .align 1 _Z23getSignalIntensityFieldPfP6float4S1_f_param_0,
	.param .u64 .ptr .align 1 _Z23getSignalIntensityFieldPfP6float4S1_f_param_1,
	.param .u64 .ptr .align 1 _Z23getSignalIntensityFieldPfP6float4S1_f_param_2,
	.param .f32 _Z23getSignalIntensityFieldPfP6float4S1_f_param_3
)
{
	.reg .pred 	%p<2>;
	.reg .b32 	%r<142>;
	.reg .b32 	%f<472>;
	.reg .b64 	%rd<57>;
	.reg .b64 	%fd<4>;

	ld.param.u64 	%rd6, [_Z23getSignalIntensityFieldPfP6float4S1_f_param_0];
	ld.param.u64 	%rd7, [_Z23getSignalIntensityFieldPfP6float4S1_f_param_2];
	cvta.to.global.u64 	%rd8, %rd6;
	cvta.to.global.u64 	%rd9, %rd7;
	mov.u32 	%r63, %ctaid.x;
	mov.u32 	%r64, %ntid.x;
	shl.b32 	%r65, %r63, 8;
	shr.s32 	%r66, %r65, 8;
	mov.u32 	%r67, %tid.x;
	mov.u32 	%r68, %ctaid.y;
	mov.u32 	%r69, %ntid.y;
	mov.u32 	%r70, %tid.y;
	mad.lo.s32 	%r71, %r68, %r69, %r70;
	mov.u32 	%r72, %ctaid.z;
	mov.u32 	%r73, %ntid.z;
	mov.u32 	%r74, %tid.z;
	mad.lo.s32 	%r75, %r72, %r73, %r74;
	shl.b32 	%r76, %r75, 12;
	shl.b32 	%r77, %r71, 6;
	add.s32 	%r78, %r77, %r67;
	add.s32 	%r79, %r78, %r76;
	mad.lo.s32 	%r80, %r66, %r64, %r79;
	mul.wide.s32 	%rd10, %r80, 16;
	add.s64 	%rd11, %rd9, %rd10;
	.pragma "used_bytes_mask 4095";
	ld.global.v4.f32 	{%f1, %f2, %f3, %f8}, [%rd11];
	mul.wide.s32 	%rd12, %r80, 4;
	add.s64 	%rd1, %rd8, %rd12;
	ld.global.f32 	%f471, [%rd1];
	mov.u64 	%rd13, arxyz;
	add.s64 	%rd56, %rd13, 160;
	mov.b32 	%r140, 0;
	mov.b32 	%r139, 8191;
	mov.b32 	%r138, 16382;
	mov.b32 	%r137, 24573;
	mov.b32 	%r136, 32764;
	mov.b32 	%r135, 40955;
	mov.b32 	%r134, 49146;
	mov.b32 	%r133, 57337;
	mov.b32 	%r132, 65528;
	mov.b32 	%r131, 73719;
	mov.b32 	%r130, 81910;
	mov.b32 	%r129, 90101;
	mov.b32 	%r128, 98292;
	mov.b32 	%r127, 106483;
	mov.b32 	%r126, 114674;
	mov.b32 	%r125, 122865;
	mov.b32 	%r124, 131056;
	mov.b32 	%r123, 139247;
	mov.b32 	%r122, 147438;
	mov.b32 	%r121, 155629;
	mov.u32 	%r141, %r140;
$L__BB0_1:
	.pragma "nounroll";
	ld.param.f32 	%f470, [_Z23getSignalIntensityFieldPfP6float4S1_f_param_3];
	ld.param.u64 	%rd55, [_Z23getSignalIntensityFieldPfP6float4S1_f_param_1];
	.pragma "used_bytes_mask 4095";
	ld.const.v4.f32 	{%f9, %f10, %f11, %f12}, [%rd56+-160];
	sub.rn.f32 	%f13, %f1, %f9;
	sub.rn.f32 	%f14, %f2, %f10;
	sub.rn.f32 	%f15, %f3, %f11;
	mul.rn.f32 	%f16, %f13, %f13;
	mul.rn.f32 	%f17, %f14, %f14;
	add.rn.f32 	%f18, %f16, %f17;
	mul.rn.f32 	%f19, %f15, %f15;
	add.rn.f32 	%f20, %f18, %f19;
	sqrt.rn.f32 	%f21, %f20;
	mov.f32 	%f22, 0f4157ECA7;
	mul.rn.f32 	%f23, %f21, %f22;
	cvt.f64.f32 	%fd1, %f470;
	add.f64 	%fd2, %fd1, 0d405A400000000000;
	mul.f64 	%fd3, %fd2, 0d4034000000000000;
	cvt.rn.f32.f64 	%f24, %fd3;
	add.rn.f32 	%f25, %f23, %f24;
	cvt.rni.s32.f32 	%r81, %f25;
	add.s32 	%r82, %r81, %r140;
	mul.wide.s32 	%rd14, %r82, 16;
	cvta.to.global.u64 	%rd15, %rd55;
	add.s64 	%rd16, %rd15, %rd14;
	ld.global.v4.f32 	{%f26, %f27, %f28, %f29}, [%rd16];
	sub.rn.f32 	%f30, %f26, %f27;
	sub.rn.f32 	%f31, %f28, %f29;
	add.rn.f32 	%f32, %f30, %f31;
	add.f32 	%f33, %f471, %f32;
	st.global.f32 	[%rd1], %f33;
	.pragma "used_bytes_mask 4095";
	ld.const.v4.f32 	{%f34, %f35, %f36, %f37}, [%rd56+-144];
	sub.rn.f32 	%f38, %f1, %f34;
	sub.rn.f32 	%f39, %f2, %f35;
	sub.rn.f32 	%f40, %f3, %f36;
	mul.rn.f32 	%f41, %f38, %f38;
	mul.rn.f32 	%f42, %f39, %f39;
	add.rn.f32 	%f43, %f41, %f42;
	mul.rn.f32 	%f44, %f40, %f40;
	add.rn.f32 	%f45, %f43, %f44;
	sqrt.rn.f32 	%f46, %f45;
	mul.rn.f32 	%f47, %f46, %f22;
	add.rn.f32 	%f48, %f47, %f24;
	cvt.rni.s32.f32 	%r83, %f48;
	add.s32 	%r84, %r83, %r139;
	mul.wide.s32 	%rd17, %r84, 16;
	add.s64 	%rd18, %rd15, %rd17;
	ld.global.v4.f32 	{%f49, %f50, %f51, %f52}, [%rd18];
	sub.rn.f32 	%f53, %f49, %f50;
	sub.rn.f32 	%f54, %f51, %f52;
	add.rn.f32 	%f55, %f53, %f54;
	add.f32 	%f56, %f33, %f55;
	st.global.f32 	[%rd1], %f56;
	.pragma "used_bytes_mask 4095";
	ld.const.v4.f32 	{%f57, %f58, %f59, %f60}, [%rd56+-128];
	sub.rn.f32 	%f61, %f1, %f57;
	sub.rn.f32 	%f62, %f2, %f58;
	sub.rn.f32 	%f63, %f3, %f59;
	mul.rn.f32 	%f64, %f61, %f61;
	mul.rn.f32 	%f65, %f62, %f62;
	add.rn.f32 	%f66, %f64, %f65;
	mul.rn.f32 	%f67, %f63, %f63;
	add.rn.f32 	%f68, %f66, %f67;
	sqrt.rn.f32 	%f69, %f68;
	mul.rn.f32 	%f70, %f69, %f22;
	add.rn.f32 	%f71, %f70, %f24;
	cvt.rni.s32.f32 	%r85, %f71;
	add.s32 	%r86, %r85, %r138;
	mul.wide.s32 	%rd19, %r86, 16;
	add.s64 	%rd20, %rd15, %rd19;
	ld.global.v4.f32 	{%f72, %f73, %f74, %f75}, [%rd20];
	sub.rn.f32 	%f76, %f72, %f73;
	sub.rn.f32 	%f77, %f74, %f75;
	add.rn.f32 	%f78, %f76, %f77;
	add.f32 	%f79, %f56, %f78;
	st.global.f32 	[%rd1], %f79;
	.pragma "used_bytes_mask 4095";
	ld.const.v4.f32 	{%f80, %f81, %f82, %f83}, [%rd56+-112];
	sub.rn.f32 	%f84, %f1, %f80;
	sub.rn.f32 	%f85, %f2, %f81;
	sub.rn.f32 	%f86, %f3, %f82;
	mul.rn.f32 	%f87, %f84, %f84;
	mul.rn.f32 	%f88, %f85, %f85;
	add.rn.f32 	%f89, %f87, %f88;
	mul.rn.f32 	%f90, %f86, %f86;
	add.rn.f32 	%f91, %f89, %f90;
	sqrt.rn.f32 	%f92, %f91;
	mul.rn.f32 	%f93, %f92, %f22;
	add.rn.f32 	%f94, %f93, %f24;
	cvt.rni.s32.f32 	%r87, %f94;
	add.s32 	%r88, %r87, %r137;
	mul.wide.s32 	%rd21, %r88, 16;
	add.s64 	%rd22, %rd15, %rd21;
	ld.global.v4.f32 	{%f95, %f96, %f97, %f98}, [%rd22];
	sub.rn.f32 	%f99, %f95, %f96;
	sub.rn.f32 	%f100, %f97, %f98;
	add.rn.f32 	%f101, %f99, %f100;
	add.f32 	%f102, %f79, %f101;
	st.global.f32 	[%rd1], %f102;
	.pragma "used_bytes_mask 4095";
	ld.const.v4.f32 	{%f103, %f104, %f105, %f106}, [%rd56+-96];
	sub.rn.f32 	%f107, %f1, %f103;
	sub.rn.f32 	%f108, %f2, %f104;
	sub.rn.f32 	%f109, %f3, %f105;
	mul.rn.f32 	%f110, %f107, %f107;
	mul.rn.f32 	%f111, %f108, %f108;
	add.rn.f32 	%f112, %f110, %f111;
	mul.rn.f32 	%f113, %f109, %f109;
	add.rn.f32 	%f114, %f112, %f113;
	sqrt.rn.f32 	%f115, %f114;
	mul.rn.f32 	%f116, %f115, %f22;
	add.rn.f32 	%f117, %f116, %f24;
	cvt.rni.s32.f32 	%r89, %f117;
	add.s32 	%r90, %r89, %r136;
	mul.wide.s32 	%rd23, %r90, 16;
	add.s64 	%rd24, %rd15, %rd23;
	ld.global.v4.f32 	{%f118, %f119, %f120, %f121}, [%rd24];
	sub.rn.f32 	%f122, %f118, %f119;
	sub.rn.f32 	%f123, %f120, %f121;
	add.rn.f32 	%f124, %f122, %f123;
	add.f32 	%f125, %f102, %f124;
	st.global.f32 	[%rd1], %f125;
	.pragma "used_bytes_mask 4095";
	ld.const.v4.f32 	{%f126, %f127, %f128, %f129}, [%rd56+-80];
	sub.rn.f32 	%f130, %f1, %f126;
	sub.rn.f32 	%f131, %f2, %f127;
	sub.rn.f32 	%f132, %f3, %f128;
	mul.rn.f32 	%f133, %f130, %f130;
	mul.rn.f32 	%f134, %f131, %f131;
	add.rn.f32 	%f135, %f133, %f134;
	mul.rn.f32 	%f136, %f132, %f132;
	add.rn.f32 	%f137, %f135, %f136;
	sqrt.rn.f32 	%f138, %f137;
	mul.rn.f32 	%f139, %f138, %f22;
	add.rn.f32 	%f140, %f139, %f24;
	cvt.rni.s32.f32 	%r91, %f140;
	add.s32 	%r92, %r91, %r135;
	mul.wide.s32 	%rd25, %r92, 16;
	add.s64 	%rd26, %rd15, %rd25;
	ld.global.v4.f32 	{%f141, %f142, %f143, %f144}, [%rd26];
	sub.rn.f32 	%f145, %f141, %f142;
	sub.rn.f32 	%f146, %f143, %f144;
	add.rn.f32 	%f147, %f145, %f146;
	add.f32 	%f148, %f125, %f147;
	st.global.f32 	[%rd1], %f148;
	.pragma "used_bytes_mask 4095";
	ld.const.v4.f32 	{%f149, %f150, %f151, %f152}, [%rd56+-64];
	sub.rn.f32 	%f153, %f1, %f149;
	sub.rn.f32 	%f154, %f2, %f150;
	sub.rn.f32 	%f155, %f3, %f151;
	mul.rn.f32 	%f156, %f153, %f153;
	mul.rn.f32 	%f157, %f154, %f154;
	add.rn.f32 	%f158, %f156, %f157;
	mul.rn.f32 	%f159, %f155, %f155;
	add.rn.f32 	%f160, %f158, %f159;
	sqrt.rn.f32 	%f161, %f160;
	mul.rn.f32 	%f162, %f161, %f22;
	add.rn.f32 	%f163, %f162, %f24;
	cvt.rni.s32.f32 	%r93, %f163;
	add.s32 	%r94, %r93, %r134;
	mul.wide.s32 	%rd27, %r94, 16;
	add.s64 	%rd28, %rd15, %rd27;
	ld.global.v4.f32 	{%f164, %f165, %f166, %f167}, [%rd28];
	sub.rn.f32 	%f168, %f164, %f165;
	sub.rn.f32 	%f169, %f166, %f167;
	add.rn.f32 	%f170, %f168, %f169;
	add.f32 	%f171, %f148, %f170;
	st.global.f32 	[%rd1], %f171;
	.pragma "used_bytes_mask 4095";
	ld.const.v4.f32 	{%f172, %f173, %f174, %f175}, [%rd56+-48];
	sub.rn.f32 	%f176, %f1, %f172;
	sub.rn.f32 	%f177, %f2, %f173;
	sub.rn.f32 	%f178, %f3, %f174;
	mul.rn.f32 	%f179, %f176, %f176;
	mul.rn.f32 	%f180, %f177, %f177;
	add.rn.f32 	%f181, %f179, %f180;
	mul.rn.f32 	%f182, %f178, %f178;
	add.rn.f32 	%f183, %f181, %f182;
	sqrt.rn.f32 	%f184, %f183;
	mul.rn.f32 	%f185, %f184, %f22;
	add.rn.f32 	%f186, %f185, %f24;
	cvt.rni.s32.f32 	%r95, %f186;
	add.s32 	%r96, %r95, %r133;
	mul.wide.s32 	%rd29, %r96, 16;
	add.s64 	%rd30, %rd15, %rd29;
	ld.global.v4.f32 	{%f187, %f188, %f189, %f190}, [%rd30];
	sub.rn.f32 	%f191, %f187, %f188;
	sub.rn.f32 	%f192, %f189, %f190;
	add.rn.f32 	%f193, %f191, %f192;
	add.f32 	%f194, %f171, %f193;
	st.global.f32 	[%rd1], %f194;
	.pragma "used_bytes_mask 4095";
	ld.const.v4.f32 	{%f195, %f196, %f197, %f198}, [%rd56+-32];
	sub.rn.f32 	%f199, %f1, %f195;
	sub.rn.f32 	%f200, %f2, %f196;
	sub.rn.f32 	%f201, %f3, %f197;
	mul.rn.f32 	%f202, %f199, %f199;
	mul.rn.f32 	%f203, %f200, %f200;
	add.rn.f32 	%f204, %f202, %f203;
	mul.rn.f32 	%f205, %f201, %f201;
	add.rn.f32 	%f206, %f204, %f205;
	sqrt.rn.f32 	%f207, %f206;
	mul.rn.f32 	%f208, %f207, %f22;
	add.rn.f32 	%f209, %f208, %f24;
	cvt.rni.s32.f32 	%r97, %f209;
	add.s32 	%r98, %r97, %r132;
	mul.wide.s32 	%rd31, %r98, 16;
	add.s64 	%rd32, %rd15, %rd31;
	ld.global.v4.f32 	{%f210, %f211, %f212, %f213}, [%rd32];
	sub.rn.f32 	%f214, %f210, %f211;
	sub.rn.f32 	%f215, %f212, %f213;
	add.rn.f32 	%f216, %f214, %f215;
	add.f32 	%f217, %f194, %f216;
	st.global.f32 	[%rd1], %f217;
	.pragma "used_bytes_mask 4095";
	ld.const.v4.f32 	{%f218, %f219, %f220, %f221}, [%rd56+-16];
	sub.rn.f32 	%f222, %f1, %f218;
	sub.rn.f32 	%f223, %f2, %f219;
	sub.rn.f32 	%f224, %f3, %f220;
	mul.rn.f32 	%f225, %f222, %f222;
	mul.rn.f32 	%f226, %f223, %f223;
	add.rn.f32 	%f227, %f225, %f226;
	mul.rn.f32 	%f228, %f224, %f224;
	add.rn.f32 	%f229, %f227, %f228;
	sqrt.rn.f32 	%f230, %f229;
	mul.rn.f32 	%f231, %f230, %f22;
	add.rn.f32 	%f232, %f231, %f24;
	cvt.rni.s32.f32 	%r99, %f232;
	add.s32 	%r100, %r99, %r131;
	mul.wide.s32 	%rd33, %r100, 16;
	add.s64 	%rd34, %rd15, %rd33;
	ld.global.v4.f32 	{%f233, %f234, %f235, %f236}, [%rd34];
	sub.rn.f32 	%f237, %f233, %f234;
	sub.rn.f32 	%f238, %f235, %f236;
	add.rn.f32 	%f239, %f237, %f238;
	add.f32 	%f240, %f217, %f239;
	st.global.f32 	[%rd1], %f240;
	.pragma "used_bytes_mask 4095";
	ld.const.v4.f32 	{%f241, %f242, %f243, %f244}, [%rd56];
	sub.rn.f32 	%f245, %f1, %f241;
	sub.rn.f32 	%f246, %f2, %f242;
	sub.rn.f32 	%f247, %f3, %f243;
	mul.rn.f32 	%f248, %f245, %f245;
	mul.rn.f32 	%f249, %f246, %f246;
	add.rn.f32 	%f250, %f248, %f249;
	mul.rn.f32 	%f251, %f247, %f247;
	add.rn.f32 	%f252, %f250, %f251;
	sqrt.rn.f32 	%f253, %f252;
	mul.rn.f32 	%f254, %f253, %f22;
	add.rn.f32 	%f255, %f254, %f24;
	cvt.rni.s32.f32 	%r101, %f255;
	add.s32 	%r102, %r101, %r130;
	mul.wide.s32 	%rd35, %r102, 16;
	add.s64 	%rd36, %rd15, %rd35;
	ld.global.v4.f32 	{%f256, %f257, %f258, %f259}, [%rd36];
	sub.rn.f32 	%f260, %f256, %f257;
	sub.rn.f32 	%f261, %f258, %f259;
	add.rn.f32 	%f262, %f260, %f261;
	add.f32 	%f263, %f240, %f262;
	st.global.f32 	[%rd1], %f263;
	.pragma "used_bytes_mask 4095";
	ld.const.v4.f32 	{%f264, %f265, %f266, %f267}, [%rd56+16];
	sub.rn.f32 	%f268, %f1, %f264;
	sub.rn.f32 	%f269, %f2, %f265;
	sub.rn.f32 	%f270, %f3, %f266;
	mul.rn.f32 	%f271, %f268, %f268;
	mul.rn.f32 	%f272, %f269, %f269;
	add.rn.f32 	%f273, %f271, %f272;
	mul.rn.f32 	%f274, %f270, %f270;
	add.rn.f32 	%f275, %f273, %f274;
	sqrt.rn.f32 	%f276, %f275;
	mul.rn.f32 	%f277, %f276, %f22;
	add.rn.f32 	%f278, %f277, %f24;
	cvt.rni.s32.f32 	%r103, %f278;
	add.s32 	%r104, %r103, %r129;
	mul.wide.s32 	%rd37, %r104, 16;
	add.s64 	%rd38, %rd15, %rd37;
	ld.global.v4.f32 	{%f279, %f280, %f281, %f282}, [%rd38];
	sub.rn.f32 	%f283, %f279, %f280;
	sub.rn.f32 	%f284, %f281, %f282;
	add.rn.f32 	%f285, %f283, %f284;
	add.f32 	%f286, %f263, %f285;
	st.global.f32 	[%rd1], %f286;
	.pragma "used_bytes_mask 4095";
	ld.const.v4.f32 	{%f287, %f288, %f289, %f290}, [%rd56+32];
	sub.rn.f32 	%f291, %f1, %f287;
	sub.rn.f32 	%f292, %f2, %f288;
	sub.rn.f32 	%f293, %f3, %f289;
	mul.rn.f32 	%f294, %f291, %f291;
	mul.rn.f32 	%f295, %f292, %f292;
	add.rn.f32 	%f296, %f294, %f295;
	mul.rn.f32 	%f297, %f293, %f293;
	add.rn.f32 	%f298, %f296, %f297;
	sqrt.rn.f32 	%f299, %f298;
	mul.rn.f32 	%f300, %f299, %f22;
	add.rn.f32 	%f301, %f300, %f24;
	cvt.rni.s32.f32 	%r105, %f301;
	add.s32 	%r106, %r105, %r128;
	mul.wide.s32 	%rd39, %r106, 16;
	add.s64 	%rd40, %rd15, %rd39;
	ld.global.v4.f32 	{%f302, %f303, %f304, %f305}, [%rd40];
	sub.rn.f32 	%f306, %f302, %f303;
	sub.rn.f32 	%f307, %f304, %f305;
	add.rn.f32 	%f308, %f306, %f307;
	add.f32 	%f309, %f286, %f308;
	st.global.f32 	[%rd1], %f309;
	.pragma "used_bytes_mask 4095";
	ld.const.v4.f32 	{%f310, %f311, %f312, %f313}, [%rd56+48];
	sub.rn.f32 	%f314, %f1, %f310;
	sub.rn.f32 	%f315, %f2, %f311;
	sub.rn.f32 	%f316, %f3, %f312;
	mul.rn.f32 	%f317, %f314, %f314;
	mul.rn.f32 	%f318, %f315, %f315;
	add.rn.f32 	%f319, %f317, %f318;
	mul.rn.f32 	%f320, %f316, %f316;
	add.rn.f32 	%f321, %f319, %f320;
	sqrt.rn.f32 	%f322, %f321;
	mul.rn.f32 	%f323, %f322, %f22;
	add.rn.f32 	%f324, %f323, %f24;
	cvt.rni.s32.f32 	%r107, %f324;
	add.s32 	%r108, %r107, %r127;
	mul.wide.s32 	%rd41, %r108, 16;
	add.s64 	%rd42, %rd15, %rd41;
	ld.global.v4.f32 	{%f325, %f326, %f327, %f328}, [%rd42];
	sub.rn.f32 	%f329, %f325, %f326;
	sub.rn.f32 	%f330, %f327, %f328;
	add.rn.f32 	%f331, %f329, %f330;
	add.f32 	%f332, %f309, %f331;
	st.global.f32 	[%rd1], %f332;
	.pragma "used_bytes_mask 4095";
	ld.const.v4.f32 	{%f333, %f334, %f335, %f336}, [%rd56+64];
	sub.rn.f32 	%f337, %f1, %f333;
	sub.rn.f32 	%f338, %f2, %f334;
	sub.rn.f32 	%f339, %f3, %f335;
	mul.rn.f32 	%f340, %f337, %f337;
	mul.rn.f32 	%f341, %f338, %f338;
	add.rn.f32 	%f342, %f340, %f341;
	mul.rn.f32 	%f343, %f339, %f339;
	add.rn.f32 	%f344, %f342, %f343;
	sqrt.rn.f32 	%f345, %f344;
	mul.rn.f32 	%f346, %f345, %f22;
	add.rn.f32 	%f347, %f346, %f24;
	cvt.rni.s32.f32 	%r109, %f347;
	add.s32 	%r110, %r109, %r126;
	mul.wide.s32 	%rd43, %r110, 16;
	add.s64 	%rd44, %rd15, %rd43;
	ld.global.v4.f32 	{%f348, %f349, %f350, %f351}, [%rd44];
	sub.rn.f32 	%f352, %f348, %f349;
	sub.rn.f32 	%f353, %f350, %f351;
	add.rn.f32 	%f354, %f352, %f353;
	add.f32 	%f355, %f332, %f354;
	st.global.f32 	[%rd1], %f355;
	.pragma "used_bytes_mask 4095";
	ld.const.v4.f32 	{%f356, %f357, %f358, %f359}, [%rd56+80];
	sub.rn.f32 	%f360, %f1, %f356;
	sub.rn.f32 	%f361, %f2, %f357;
	sub.rn.f32 	%f362, %f3, %f358;
	mul.rn.f32 	%f363, %f360, %f360;
	mul.rn.f32 	%f364, %f361, %f361;
	add.rn.f32 	%f365, %f363, %f364;
	mul.rn.f32 	%f366, %f362, %f362;
	add.rn.f32 	%f367, %f365, %f366;
	sqrt.rn.f32 	%f368, %f367;
	mul.rn.f32 	%f369, %f368, %f22;
	add.rn.f32 	%f370, %f369, %f24;
	cvt.rni.s32.f32 	%r111, %f370;
	add.s32 	%r112, %r111, %r125;
	mul.wide.s32 	%rd45, %r112, 16;
	add.s64 	%rd46, %rd15, %rd45;
	ld.global.v4.f32 	{%f371, %f372, %f373, %f374}, [%rd46];
	sub.rn.f32 	%f375, %f371, %f372;
	sub.rn.f32 	%f376, %f373, %f374;
	add.rn.f32 	%f377, %f375, %f376;
	add.f32 	%f378, %f355, %f377;
	st.global.f32 	[%rd1], %f378;
	.pragma "used_bytes_mask 4095";
	ld.const.v4.f32 	{%f379, %f380, %f381, %f382}, [%rd56+96];
	sub.rn.f32 	%f383, %f1, %f379;
	sub.rn.f32 	%f384, %f2, %f380;
	sub.rn.f32 	%f385, %f3, %f381;
	mul.rn.f32 	%f386, %f383, %f383;
	mul.rn.f32 	%f387, %f384, %f384;
	add.rn.f32 	%f388, %f386, %f387;
	mul.rn.f32 	%f389, %f385, %f385;
	add.rn.f32 	%f390, %f388, %f389;
	sqrt.rn.f32 	%f391, %f390;
	mul.rn.f32 	%f392, %f391, %f22;
	add.rn.f32 	%f393, %f392, %f24;
	cvt.rni.s32.f32 	%r113, %f393;
	add.s32 	%r114, %r113, %r124;
	mul.wide.s32 	%rd47, %r114, 16;
	add.s64 	%rd48, %rd15, %rd47;
	ld.global.v4.f32 	{%f394, %f395, %f396, %f397}, [%rd48];
	sub.rn.f32 	%f398, %f394, %f395;
	sub.rn.f32 	%f399, %f396, %f397;
	add.rn.f32 	%f400, %f398, %f399;
	add.f32 	%f401, %f378, %f400;
	st.global.f32 	[%rd1], %f401;
	.pragma "used_bytes_mask 4095";
	ld.const.v4.f32 	{%f402, %f403, %f404, %f405}, [%rd56+112];
	sub.rn.f32 	%f406, %f1, %f402;
	sub.rn.f32 	%f407, %f2, %f403;
	sub.rn.f32 	%f408, %f3, %f404;
	mul.rn.f32 	%f409, %f406, %f406;
	mul.rn.f32 	%f410, %f407, %f407;
	add.rn.f32 	%f411, %f409, %f410;
	mul.rn.f32 	%f412, %f408, %f408;
	add.rn.f32 	%f413, %f411, %f412;
	sqrt.rn.f32 	%f414, %f413;
	mul.rn.f32 	%f415, %f414, %f22;
	add.rn.f32 	%f416, %f415, %f24;
	cvt.rni.s32.f32 	%r115, %f416;
	add.s32 	%r116, %r115, %r123;
	mul.wide.s32 	%rd49, %r116, 16;
	add.s64 	%rd50, %rd15, %rd49;
	ld.global.v4.f32 	{%f417, %f418, %f419, %f420}, [%rd50];
	sub.rn.f32 	%f421, %f417, %f418;
	sub.rn.f32 	%f422, %f419, %f420;
	add.rn.f32 	%f423, %f421, %f422;
	add.f32 	%f424, %f401, %f423;
	st.global.f32 	[%rd1], %f424;
	.pragma "used_bytes_mask 4095";
	ld.const.v4.f32 	{%f425, %f426, %f427, %f428}, [%rd56+128];
	sub.rn.f32 	%f429, %f1, %f425;
	sub.rn.f32 	%f430, %f2, %f426;
	sub.rn.f32 	%f431, %f3, %f427;
	mul.rn.f32 	%f432, %f429, %f429;
	mul.rn.f32 	%f433, %f430, %f430;
	add.rn.f32 	%f434, %f432, %f433;
	mul.rn.f32 	%f435, %f431, %f431;
	add.rn.f32 	%f436, %f434, %f435;
	sqrt.rn.f32 	%f437, %f436;
	mul.rn.f32 	%f438, %f437, %f22;
	add.rn.f32 	%f439, %f438, %f24;
	cvt.rni.s32.f32 	%r117, %f439;
	add.s32 	%r118, %r117, %r122;
	mul.wide.s32 	%rd51, %r118, 16;
	add.s64 	%rd52, %rd15, %rd51;
	ld.global.v4.f32 	{%f440, %f441, %f442, %f443}, [%rd52];
	sub.rn.f32 	%f444, %f440, %f441;
	sub.rn.f32 	%f445, %f442, %f443;
	add.rn.f32 	%f446, %f444, %f445;
	add.f32 	%f447, %f424, %f446;
	st.global.f32 	[%rd1], %f447;
	.pragma "used_bytes_mask 4095";
	ld.const.v4.f32 	{%f448, %f449, %f450, %f451}, [%rd56+144];
	sub.rn.f32 	%f452, %f1, %f448;
	sub.rn.f32 	%f453, %f2, %f449;
	sub.rn.f32 	%f454, %f3, %f450;
	mul.rn.f32 	%f455, %f452, %f452;
	mul.rn.f32 	%f456, %f453, %f453;
	add.rn.f32 	%f457, %f455, %f456;
	mul.rn.f32 	%f458, %f454, %f454;
	add.rn.f32 	%f459, %f457, %f458;
	sqrt.rn.f32 	%f460, %f459;
	mul.rn.f32 	%f461, %f460, %f22;
	add.rn.f32 	%f462, %f461, %f24;
	cvt.rni.s32.f32 	%r119, %f462;
	add.s32 	%r120, %r119, %r121;
	mul.wide.s32 	%rd53, %r120, 16;
	add.s64 	%rd54, %rd15, %rd53;
	ld.global.v4.f32 	{%f463, %f464, %f465, %f466}, [%rd54];
	sub.rn.f32 	%f467, %f463, %f464;
	sub.rn.f32 	%f468, %f465, %f466;
	add.rn.f32 	%f469, %f467, %f468;
	add.f32 	%f471, %f447, %f469;
	st.global.f32 	[%rd1], %f471;
	add.s32 	%r141, %r141, 20;
	add.s32 	%r140, %r140, 163820;
	add.s32 	%r139, %r139, 163820;
	add.s32 	%r138, %r138, 163820;
	add.s32 	%r137, %r137, 163820;
	add.s32 	%r136, %r136, 163820;
	add.s32 	%r135, %r135, 163820;
	add.s32 	%r134, %r134, 163820;
	add.s32 	%r133, %r133, 163820;
	add.s32 	%r132, %r132, 163820;
	add.s32 	%r131, %r131, 163820;
	add.s32 	%r130, %r130, 163820;
	add.s32 	%r129, %r129, 163820;
	add.s32 	%r128, %r128, 163820;
	add.s32 	%r127, %r127, 163820;
	add.s32 	%r126, %r126, 163820;
	add.s32 	%r125, %r125, 163820;
	add.s32 	%r124, %r124, 163820;
	add.s32 	%r123, %r123, 163820;
	add.s32 	%r122, %r122, 163820;
	add.s64 	%rd56, %rd56, 320;
	add.s32 	%r121, %r121, 163820;
	setp.ne.s32 	%p1, %r141, 160;
	@%p1 bra 	$L__BB0_1;
	ret;

}
	// .globl	_Z25resetSignalIntensityFieldPf
.visible .entry _Z25resetSignalIntensityFieldPf(
	.param .u64 .ptr .align 1 _Z25resetSignalIntensityFieldPf_param_0
)
{
	.reg .b32 	%r<18>;
	.reg .b64 	%rd<5>;

	ld.param.u64 	%rd1, [_Z25resetSignalIntensityFieldPf_param_0];
	cvta.to.global.u64 	%rd2, %rd1;
	mov.u32 	%r1, %ctaid.x;
	mov.u32 	%r2, %ntid.x;
	mov.u32 	%r3, %tid.x;
	mov.u32 	%r4, %ctaid.y;
	mov.u32 	%r5, %ntid.y;
	mov.u32 	%r6, %tid.y;
	mad.lo.s32 	%r7, %r4, %r5, %r6;
	mov.u32 	%r8, %ctaid.z;
	mov.u32 	%r9, %ntid.z;
	mov.u32 	%r10, %tid.z;
	mad.lo.s32 	%r11, %r8, %r9, %r10;
	shl.b32 	%r12, %r11, 12;
	shl.b32 	%r13, %r7, 6;
	mad.lo.s32 	%r14, %r1, %r2, %r3;
	add.s32 	%r15, %r14, %r13;
	add.s32 	%r16, %r15, %r12;
	mul.wide.s32 	%rd3, %r16, 4;
	add.s64 	%rd4, %rd2, %rd3;
	mov.b32 	%r17, 0;
	st.global.u32 	[%rd4], %r17;
	ret;

}


// ===== COMPILED SASS (sm_100) =====

	.target	sm_100

	.elftype	@"ET_EXEC"


//--------------------- .note.nv.tkinfo           --------------------------
	.section	.note.nv.tkinfo,"",@"SHT_NOTE"
	.sectionflags	@"SHF_NOTE_NV_TKINFO"
	.tkinfo
        /*0018*/ 	.word	0x00000002
        /*0030*/ 	.string	""
        /*0030*/ 	.string	"ptxas"
        /*0030*/ 	.string	"Cuda compilation tools, release 13.0, V13.0.88"
        /*0030*/ 	.string	"Build cuda_13.0.r13.0/compiler.36424714_0"
        /*0030*/ 	.string	"-arch sm_100 -m 64 "



//--------------------- .note.nv.cuinfo           --------------------------
	.section	.note.nv.cuinfo,"",@"SHT_NOTE"
	.sectionflags	@"SHF_NOTE_NV_CUINFO"
        /*0018*/ 	.short	0x0002
        /*001a*/ 	.short	0x0064
        /*001c*/ 	.short	0x0082
	.zero		2


//--------------------- .nv.info                  --------------------------
	.section	.nv.info,"",@"SHT_CUDA_INFO"
	.align	4


	//----- nvinfo : EIATTR_REGCOUNT
	.align		4
        /*0000*/ 	.byte	0x04, 0x2f
        /*0002*/ 	.short	(.L_2 - .L_1)
	.align		4
.L_1:
        /*0004*/ 	.word	index@(_Z23getSignalIntensityFieldPfP6float4S1_f)
        /*0008*/ 	.word	0x00000014


	//----- nvinfo : EIATTR_FRAME_SIZE
	.align		4
.L_2:
        /*000c*/ 	.byte	0x04, 0x11
        /*000e*/ 	.short	(.L_4 - .L_3)
	.align		4
.L_3:
        /*0010*/ 	.word	index@($__internal_0_$__cuda_sm20_sqrt_rn_f32_slowpath)
        /*0014*/ 	.word	0x00000000


	//----- nvinfo : EIATTR_FRAME_SIZE
	.align		4
.L_4:
        /*0018*/ 	.byte	0x04, 0x11
        /*001a*/ 	.short	(.L_6 - .L_5)
	.align		4
.L_5:
        /*001c*/ 	.word	index@(_Z23getSignalIntensityFieldPfP6float4S1_f)
        /*0020*/ 	.word	0x00000000


	//----- nvinfo : EIATTR_REGCOUNT
	.align		4
.L_6:
        /*0024*/ 	.byte	0x04, 0x2f
        /*0026*/ 	.short	(.L_8 - .L_7)
	.align		4
.L_7:
        /*0028*/ 	.word	index@(_Z25resetSignalIntensityFieldPf)
        /*002c*/ 	.word	0x0000000c


	//----- nvinfo : EIATTR_FRAME_SIZE
	.align		4
.L_8:
        /*0030*/ 	.byte	0x04, 0x11
        /*0032*/ 	.short	(.L_10 - .L_9)
	.align		4
.L_9:
        /*0034*/ 	.word	index@(_Z25resetSignalIntensityFieldPf)
        /*0038*/ 	.word	0x00000000


	//----- nvinfo : EIATTR_MIN_STACK_SIZE
	.align		4
.L_10:
        /*003c*/ 	.byte	0x04, 0x12
        /*003e*/ 	.short	(.L_12 - .L_11)
	.align		4
.L_11:
        /*0040*/ 	.word	index@(_Z25resetSignalIntensityFieldPf)
        /*0044*/ 	.word	0x00000000


	//----- nvinfo : EIATTR_MIN_STACK_SIZE
	.align		4
.L_12:
        /*0048*/ 	.byte	0x04, 0x12
        /*004a*/ 	.short	(.L_14 - .L_13)
	.align		4
.L_13:
        /*004c*/ 	.word	index@(_Z23getSignalIntensityFieldPfP6float4S1_f)
        /*0050*/ 	.word	0x00000000
.L_14:


//--------------------- .nv.compat                --------------------------
	.section	.nv.compat,"",@"SHT_CUDA_COMPAT_INFO"
	.align	4
        /*0000*/ 	.byte	0x02, 0x09, 0x00, 0x00, 0x02, 0x02, 0x01, 0x00, 0x02, 0x05, 0x05, 0x00, 0x03, 0x07, 0x01, 0x01
        /*0010*/ 	.byte	0x02, 0x03, 0x00, 0x00, 0x02, 0x06, 0x01, 0x00, 0x04, 0x0b, 0x08, 0x00, 0x01, 0x00, 0x00, 0x00
        /*0020*/ 	.byte	0x00, 0x00, 0x00, 0x00


//--------------------- .nv.info._Z25resetSignalIntensityFieldPf --------------------------
	.section	.nv.info._Z25resetSignalIntensityFieldPf,"",@"SHT_CUDA_INFO"
	.sectionflags	@""
	.align	4


	//----- nvinfo : EIATTR_CUDA_API_VERSION
	.align		4
        /*0000*/ 	.byte	0x04, 0x37
        /*0002*/ 	.short	(.L_16 - .L_15)
.L_15:
        /*0004*/ 	.word	0x00000082


	//----- nvinfo : EIATTR_KPARAM_INFO
	.align		4
.L_16:
        /*0008*/ 	.byte	0x04, 0x17
        /*000a*/ 	.short	(.L_18 - .L_17)
.L_17:
        /*000c*/ 	.word	0x00000000
        /*0010*/ 	.short	0x0000
        /*0012*/ 	.short	0x0000
        /*0014*/ 	.byte	0x00, 0xf5, 0x21, 0x00


	//----- nvinfo : EIATTR_SPARSE_MMA_MASK
	.align		4
.L_18:
        /*0018*/ 	.byte	0x03, 0x50
        /*001a*/ 	.short	0x0000


	//----- nvinfo : EIATTR_MAXREG_COUNT
	.align		4
        /*001c*/ 	.byte	0x03, 0x1b
        /*001e*/ 	.short	0x00ff


	//----- nvinfo : EIATTR_MERCURY_ISA_VERSION
	.align		4
        /*0020*/ 	.byte	0x03, 0x5f
        /*0022*/ 	.short	0x0101


	//----- nvinfo : EIATTR_VRC_CTA_INIT_COUNT
	.align		4
        /*0024*/ 	.byte	0x02, 0x4a
	.zero		1
	.zero		1


	//----- nvinfo : EIATTR_EXIT_INSTR_OFFSETS
	.align		4
        /*0028*/ 	.byte	0x04, 0x1c
        /*002a*/ 	.short	(.L_20 - .L_19)


	//   ....[0]....
.L_19:
        /*002c*/ 	.word	0x00000130


	//----- nvinfo : EIATTR_CBANK_PARAM_SIZE
	.align		4
.L_20:
        /*0030*/ 	.byte	0x03, 0x19
        /*0032*/ 	.short	0x0008


	//----- nvinfo : EIATTR_PARAM_CBANK
	.align		4
        /*0034*/ 	.byte	0x04, 0x0a
        /*0036*/ 	.short	(.L_22 - .L_21)
	.align		4
.L_21:
        /*0038*/ 	.word	index@(.nv.constant0._Z25resetSignalIntensityFieldPf)
        /*003c*/ 	.short	0x0380
        /*003e*/ 	.short	0x0008


	//----- nvinfo : EIATTR_SW_WAR
	.align		4
.L_22:
        /*0040*/ 	.byte	0x04, 0x36
        /*0042*/ 	.short	(.L_24 - .L_23)
.L_23:
        /*0044*/ 	.word	0x00000008
.L_24:


//--------------------- .nv.info._Z23getSignalIntensityFieldPfP6float4S1_f --------------------------
	.section	.nv.info._Z23getSignalIntensityFieldPfP6float4S1_f,"",@"SHT_CUDA_INFO"
	.sectionflags	@""
	.align	4


	//----- nvinfo : EIATTR_CUDA_API_VERSION
	.align		4
        /*0000*/ 	.byte	0x04, 0x37
        /*0002*/ 	.short	(.L_26 - .L_25)
.L_25:
        /*0004*/ 	.word	0x00000082


	//----- nvinfo : EIATTR_KPARAM_INFO
	.align		4
.L_26:
        /*0008*/ 	.byte	0x04, 0x17
        /*000a*/ 	.short	(.L_28 - .L_27)
.L_27:
        /*000c*/ 	.word	0x00000000
        /*0010*/ 	.short	0x0003
        /*0012*/ 	.short	0x0018
        /*0014*/ 	.byte	0x00, 0xf0, 0x11, 0x00


	//----- nvinfo : EIATTR_KPARAM_INFO
	.align		4
.L_28:
        /*0018*/ 	.byte	0x04, 0x17
        /*001a*/ 	.short	(.L_30 - .L_29)
.L_29:
        /*001c*/ 	.word	0x00000000
        /*0020*/ 	.short	0x0002
        /*0022*/ 	.short	0x0010
        /*0024*/ 	.byte	0x00, 0xf5, 0x21, 0x00


	//----- nvinfo : EIATTR_KPARAM_INFO
	.align		4
.L_30:
        /*0028*/ 	.byte	0x04, 0x17
        /*002a*/ 	.short	(.L_32 - .L_31)
.L_31:
        /*002c*/ 	.word	0x00000000
        /*0030*/ 	.short	0x0001
        /*0032*/ 	.short	0x0008
        /*0034*/ 	.byte	0x00, 0xf5, 0x21, 0x00


	//----- nvinfo : EIATTR_KPARAM_INFO
	.align		4
.L_32:
        /*0038*/ 	.byte	0x04, 0x17
        /*003a*/ 	.short	(.L_34 - .L_33)
.L_33:
        /*003c*/ 	.word	0x00000000
        /*0040*/ 	.short	0x0000
        /*0042*/ 	.short	0x0000
        /*0044*/ 	.byte	0x00, 0xf5, 0x21, 0x00


	//----- nvinfo : EIATTR_SPARSE_MMA_MASK
	.align		4
.L_34:
        /*0048*/ 	.byte	0x03, 0x50
        /*004a*/ 	.short	0x0000


	//----- nvinfo : EIATTR_MAXREG_COUNT
	.align		4
        /*004c*/ 	.byte	0x03, 0x1b
        /*004e*/ 	.short	0x00ff


	//----- nvinfo : EIATTR_MERCURY_ISA_VERSION
	.align		4
        /*0050*/ 	.byte	0x03, 0x5f
        /*0052*/ 	.short	0x0101


	//----- nvinfo : EIATTR_UNUSED_LOAD_BYTE_OFFSET
	.align		4
        /*0054*/ 	.byte	0x04, 0x44
        /*0056*/ 	.short	(.L_36 - .L_35)


	//   ....[0]....
.L_35:
        /*0058*/ 	.word	0x00000200
        /*005c*/ 	.word	0x00000fff


	//----- nvinfo : EIATTR_VRC_CTA_INIT_COUNT
	.align		4
.L_36:
        /*0060*/ 	.byte	0x02, 0x4a
	.zero		1
	.zero		1


	//----- nvinfo : EIATTR_EXIT_INSTR_OFFSETS
	.align		4
        /*0064*/ 	.byte	0x04, 0x1c
        /*0066*/ 	.short	(.L_38 - .L_37)


	//   ....[0]....
.L_37:
        /*0068*/ 	.word	0x00003090


	//----- nvinfo : EIATTR_CRS_STACK_SIZE
	.align		4
.L_38:
        /*006c*/ 	.byte	0x04, 0x1e
        /*006e*/ 	.short	(.L_40 - .L_39)
.L_39:
        /*0070*/ 	.word	0x00000000


	//----- nvinfo : EIATTR_CBANK_PARAM_SIZE
	.align		4
.L_40:
        /*0074*/ 	.byte	0x03, 0x19
        /*0076*/ 	.short	0x001c


	//----- nvinfo : EIATTR_PARAM_CBANK
	.align		4
        /*0078*/ 	.byte	0x04, 0x0a
        /*007a*/ 	.short	(.L_42 - .L_41)
	.align		4
.L_41:
        /*007c*/ 	.word	index@(.nv.constant0._Z23getSignalIntensityFieldPfP6float4S1_f)
        /*0080*/ 	.short	0x0380
        /*0082*/ 	.short	0x001c


	//----- nvinfo : EIATTR_SW_WAR
	.align		4
.L_42:
        /*0084*/ 	.byte	0x04, 0x36
        /*0086*/ 	.short	(.L_44 - .L_43)
.L_43:
        /*0088*/ 	.word	0x00000008
.L_44:


//--------------------- .nv.callgraph             --------------------------
	.section	.nv.callgraph,"",@"SHT_CUDA_CALLGRAPH"
	.align	4
	.sectionentsize	8
	.align		4
        /*0000*/ 	.word	0x00000000
	.align		4
        /*0004*/ 	.word	0xffffffff
	.align		4
        /*0008*/ 	.word	0x00000000
	.align		4
        /*000c*/ 	.word	0xfffffffe
	.align		4
        /*0010*/ 	.word	0x00000000
	.align		4
        /*0014*/ 	.word	0xfffffffd
	.align		4
        /*0018*/ 	.word	0x00000000
	.align		4
        /*001c*/ 	.word	0xfffffffc


//--------------------- .nv.constant3             --------------------------
	.section	.nv.constant3,"a",@progbits
	.align	16
.nv.constant3:
	.type		arxyz,@object
	.size		arxyz,(.L_0 - arxyz)
arxyz:
	.zero		2560
.L_0:


//--------------------- .text._Z25resetSignalIntensityFieldPf --------------------------
	.section	.text._Z25resetSignalIntensityFieldPf,"ax",@progbits
	.align	128
        .global         _Z25resetSignalIntensityFieldPf
        .type           _Z25resetSignalIntensityFieldPf,@function
        .size           _Z25resetSignalIntensityFieldPf,(.L_x_66 - _Z25resetSignalIntensityFieldPf)
        .other          _Z25resetSignalIntensityFieldPf,@"STO_CUDA_ENTRY STV_DEFAULT"
_Z25resetSignalIntensityFieldPf:
.text._Z25resetSignalIntensityFieldPf:
[----:B------:R-:W-:Y:S01]  /*0000*/  LDC R1, c[0x0][0x37c] ;  /* 0x0000df00ff017b82 */ /* 0x000fe20000000800 */
[----:B------:R-:W0:Y:S07]  /*0010*/  S2R R0, SR_TID.X ;  /* 0x0000000000007919 */ /* 0x000e2e0000002100 */
[----:B------:R-:W0:Y:S01]  /*0020*/  S2UR UR4, SR_CTAID.X ;  /* 0x00000000000479c3 */ /* 0x000e220000002500 */
[----:B------:R-:W1:Y:S01]  /*0030*/  S2R R7, SR_TID.Y ;  /* 0x0000000000077919 */ /* 0x000e620000002200 */
[----:B------:R-:W2:Y:S06]  /*0040*/  S2R R9, SR_TID.Z ;  /* 0x0000000000097919 */ /* 0x000eac0000002300 */
[----:B------:R-:W0:Y:S08]  /*0050*/  LDC R5, c[0x0][0x360] ;  /* 0x0000d800ff057b82 */ /* 0x000e300000000800 */
[----:B------:R-:W1:Y:S08]  /*0060*/  S2UR UR5, SR_CTAID.Y ;  /* 0x00000000000579c3 */ /* 0x000e700000002600 */
[----:B------:R-:W1:Y:S08]  /*0070*/  LDC R4, c[0x0][0x364] ;  /* 0x0000d900ff047b82 */ /* 0x000e700000000800 */
[----:B------:R-:W2:Y:S01]  /*0080*/  S2UR UR6, SR_CTAID.Z ;  /* 0x00000000000679c3 */ /* 0x000ea20000002700 */
[----:B0-----:R-:W-:-:S07]  /*0090*/  IMAD R5, R5, UR4, R0 ;  /* 0x0000000405057c24 */ /* 0x001fce000f8e0200 */
[----:B------:R-:W2:Y:S08]  /*00a0*/  LDC R6, c[0x0][0x368] ;  /* 0x0000da00ff067b82 */ /* 0x000eb00000000800 */
[----:B------:R-:W0:Y:S01]  /*00b0*/  LDC.64 R2, c[0x0][0x380] ;  /* 0x0000e000ff027b82 */ /* 0x000e220000000a00 */
[----:B-1----:R-:W-:Y:S01]  /*00c0*/  IMAD R0, R4, UR5, R7 ;  /* 0x0000000504007c24 */ /* 0x002fe2000f8e0207 */
[----:B------:R-:W1:Y:S04]  /*00d0*/  LDCU.64 UR4, c[0x0][0x358] ;  /* 0x00006b00ff0477ac */ /* 0x000e680008000a00 */
[----:B------:R-:W-:Y:S01]  /*00e0*/  LEA R5, R0, R5, 0x6 ;  /* 0x0000000500057211 */ /* 0x000fe200078e30ff */
[----:B--2---:R-:W-:-:S05]  /*00f0*/  IMAD R4, R6, UR6, R9 ;  /* 0x0000000606047c24 */ /* 0x004fca000f8e0209 */
[----:B------:R-:W-:-:S05]  /*0100*/  LEA R5, R4, R5, 0xc ;  /* 0x0000000504057211 */ /* 0x000fca00078e60ff */
[----:B0-----:R-:W-:-:S05]  /*0110*/  IMAD.WIDE R2, R5, 0x4, R2 ;  /* 0x0000000405027825 */ /* 0x001fca00078e0202 */
[----:B-1----:R-:W-:Y:S01]  /*0120*/  STG.E desc[UR4][R2.64], RZ ;  /* 0x000000ff02007986 */ /* 0x002fe2000c101904 */
[----:B------:R-:W-:Y:S05]  /*0130*/  EXIT ;  /* 0x000000000000794d */ /* 0x000fea0003800000 */
.L_x_0:
[----:B------:R-:W-:-:S00]  /*0140*/  BRA `(.L_x_0) ;  /* 0xfffffffc00fc7947 */ /* 0x000fc0000383ffff */
[----:B------:R-:W-:-:S00]  /*0150*/  NOP ;  /* 0x0000000000007918 */ /* 0x000fc00000000000 */
        /* <DEDUP_REMOVED lines=10> */
.L_x_66:


//--------------------- .text._Z23getSignalIntensityFieldPfP6float4S1_f --------------------------
	.section	.text._Z23getSignalIntensityFieldPfP6float4S1_f,"ax",@progbits
	.align	128
        .global         _Z23getSignalIntensityFieldPfP6float4S1_f
        .type           _Z23getSignalIntensityFieldPfP6float4S1_f,@function
        .size           _Z23getSignalIntensityFieldPfP6float4S1_f,(.L_x_65 - _Z23getSignalIntensityFieldPfP6float4S1_f)
        .other          _Z23getSignalIntensityFieldPfP6float4S1_f,@"STO_CUDA_ENTRY STV_DEFAULT"
_Z23getSignalIntensityFieldPfP6float4S1_f:
.text._Z23getSignalIntensityFieldPfP6float4S1_f:
[----:B------:R-:W-:Y:S01]  /*0000*/  LDC R1, c[0x0][0x37c] ;  /* 0x0000df00ff017b82 */ /* 0x000fe20000000800 */
[----:B------:R-:W0:Y:S07]  /*0010*/  S2R R11, SR_TID.Y ;  /* 0x00000000000b7919 */ /* 0x000e2e0000002200 */
[----:B------:R-:W1:Y:S01]  /*0020*/  LDC R9, c[0x0][0x360] ;  /* 0x0000d800ff097b82 */ /* 0x000e620000000800 */
[----:B------:R-:W2:Y:S01]  /*0030*/  S2R R7, SR_TID.X ;  /* 0x0000000000077919 */ /* 0x000ea20000002100 */
[----:B------:R-:W3:Y:S06]  /*0040*/  S2R R13, SR_TID.Z ;  /* 0x00000000000d7919 */ /* 0x000eec0000002300 */
[----:B------:R-:W-:Y:S08]  /*0050*/  S2UR UR5, SR_CTAID.Y ;  /* 0x00000000000579c3 */ /* 0x000ff00000002600 */
[----:B------:R-:W4:Y:S08]  /*0060*/  S2UR UR4, SR_CTAID.X ;  /* 0x00000000000479c3 */ /* 0x000f300000002500 */
[----:B------:R-:W3:Y:S08]  /*0070*/  S2UR UR6, SR_CTAID.Z ;  /* 0x00000000000679c3 */ /* 0x000ef00000002700 */
[----:B------:R-:W1:Y:S08]  /*0080*/  LDC.64 R4, c[0x0][0x390] ;  /* 0x0000e400ff047b82 */ /* 0x000e700000000a00 */
[----:B------:R-:W1:Y:S01]  /*0090*/  LDC.64 R2, c[0x0][0x380] ;  /* 0x0000e000ff027b82 */ /* 0x000e620000000a00 */
[----:B----4-:R-:W-:Y:S01]  /*00a0*/  USHF.L.U32 UR4, UR4, 0x8, URZ ;  /* 0x0000000804047899 */ /* 0x010fe200080006ff */
[----:B------:R-:W-:Y:S01]  /*00b0*/  UMOV UR8, 0xa0 ;  /* 0x000000a000087882 */ /* 0x000fe20000000000 */
[----:B------:R-:W-:-:S02]  /*00c0*/  UMOV UR9, 0x1fff ;  /* 0x00001fff00097882 */ /* 0x000fc40000000000 */
[----:B------:R-:W-:Y:S01]  /*00d0*/  USHF.R.S32.HI UR4, URZ, 0x8, UR4 ;  /* 0x00000008ff047899 */ /* 0x000fe20008011404 */
[----:B------:R-:W-:Y:S02]  /*00e0*/  UMOV UR10, 0x3ffe ;  /* 0x00003ffe000a7882 */ /* 0x000fe40000000000 */
[----:B------:R-:W0:Y:S01]  /*00f0*/  LDC R0, c[0x0][0x364] ;  /* 0x0000d900ff007b82 */ /* 0x000e220000000800 */
[----:B------:R-:W-:Y:S01]  /*0100*/  UMOV UR11, 0x5ffd ;  /* 0x00005ffd000b7882 */ /* 0x000fe20000000000 */
[----:B------:R-:W-:Y:S01]  /*0110*/  UMOV UR12, 0x7ffc ;  /* 0x00007ffc000c7882 */ /* 0x000fe20000000000 */
[----:B------:R-:W-:Y:S01]  /*0120*/  UMOV UR13, 0x9ffb ;  /* 0x00009ffb000d7882 */ /* 0x000fe20000000000 */
[----:B------:R-:W-:Y:S01]  /*0130*/  UMOV UR14, 0xbffa ;  /* 0x0000bffa000e7882 */ /* 0x000fe20000000000 */
[----:B------:R-:W-:Y:S01]  /*0140*/  UMOV UR15, 0xdff9 ;  /* 0x0000dff9000f7882 */ /* 0x000fe20000000000 */
[----:B------:R-:W4:Y:S02]  /*0150*/  LDCU UR16, c[0x0][0x398] ;  /* 0x00007300ff1077ac */ /* 0x000f240008000800 */
[----:B------:R-:W3:Y:S01]  /*0160*/  LDC R6, c[0x0][0x368] ;  /* 0x0000da00ff067b82 */ /* 0x000ee20000000800 */
[----:B0-----:R-:W-:-:S05]  /*0170*/  IMAD R0, R0, UR5, R11 ;  /* 0x0000000500007c24 */ /* 0x001fca000f8e020b */
[----:B--2---:R-:W-:Y:S01]  /*0180*/  LEA R7, R0, R7, 0x6 ;  /* 0x0000000700077211 */ /* 0x004fe200078e30ff */
[----:B---3--:R-:W-:Y:S01]  /*0190*/  IMAD R0, R6, UR6, R13 ;  /* 0x0000000606007c24 */ /* 0x008fe2000f8e020d */
[----:B------:R-:W0:Y:S04]  /*01a0*/  LDCU.64 UR6, c[0x0][0x358] ;  /* 0x00006b00ff0677ac */ /* 0x000e280008000a00 */
[----:B------:R-:W-:-:S05]  /*01b0*/  LEA R0, R0, R7, 0xc ;  /* 0x0000000700007211 */ /* 0x000fca00078e60ff */
[----:B-1----:R-:W-:Y:S02]  /*01c0*/  IMAD R7, R9, UR4, R0 ;  /* 0x0000000409077c24 */ /* 0x002fe4000f8e0200 */
[----:B------:R-:W1:Y:S02]  /*01d0*/  LDC.64 R8, c[0x0][0x388] ;  /* 0x0000e200ff087b82 */ /* 0x000e640000000a00 */
[----:B------:R-:W-:-:S04]  /*01e0*/  IMAD.WIDE R4, R7, 0x10, R4 ;  /* 0x0000001007047825 */ /* 0x000fc800078e0204 */
[----:B------:R-:W-:Y:S02]  /*01f0*/  IMAD.WIDE R2, R7, 0x4, R2 ;  /* 0x0000000407027825 */ /* 0x000fe400078e0202 */
[----:B0-----:R-:W5:Y:S04]  /*0200*/  LDG.E.128 R4, desc[UR6][R4.64] ;  /* 0x0000000604047981 */ /* 0x001f68000c1e1d00 */
[----:B------:R0:W5:Y:S01]  /*0210*/  LDG.E R17, desc[UR6][R2.64] ;  /* 0x0000000602117981 */ /* 0x000162000c1e1900 */
[----:B------:R-:W-:Y:S01]  /*0220*/  UMOV UR4, URZ ;  /* 0x000000ff00047c82 */ /* 0x000fe20008000000 */
[----:B------:R-:W-:Y:S01]  /*0230*/  UMOV UR17, 0xfff8 ;  /* 0x0000fff800117882 */ /* 0x000fe20000000000 */
        /* <DEDUP_REMOVED lines=11> */
[----:B0---4-:R-:W-:-:S05]  /*02f0*/  UMOV UR5, URZ ;  /* 0x000000ff00057c82 */ /* 0x011fca0008000000 */
.L_x_62:
[----:B0-----:R-:W0:Y:S01]  /*0300*/  LDCU.64 UR30, c[0x3][UR8+-0xa0] ;  /* 0x00ffec00081e77ac */ /* 0x001e220008000a00 */
[----:B------:R-:W-:Y:S01]  /*0310*/  BSSY.RECONVERGENT B0, `(.L_x_1) ;  /* 0x0000015000007945 */ /* 0x000fe20003800200 */
[----:B------:R-:W2:Y:S01]  /*0320*/  LDCU UR29, c[0x3][UR8+-0x98] ;  /* 0x00ffed00081d77ac */ /* 0x000ea20008000800 */
[----:B0----5:R-:W-:Y:S01]  /*0330*/  FADD R0, R4, -UR30 ;  /* 0x8000001e04007e21 */ /* 0x021fe20008000000 */
[----:B------:R-:W-:Y:S01]  /*0340*/  FADD R7, R5, -UR31 ;  /* 0x8000001f05077e21 */ /* 0x000fe20008000000 */
[----:B--2---:R-:W-:Y:S02]  /*0350*/  FADD R10, R6, -UR29 ;  /* 0x8000001d060a7e21 */ /* 0x004fe40008000000 */
[----:B------:R-:W-:Y:S01]  /*0360*/  FMUL R0, R0, R0 ;  /* 0x0000000000007220 */ /* 0x000fe20000400000 */
[----:B------:R-:W-:Y:S01]  /*0370*/  FMUL R7, R7, R7 ;  /* 0x0000000707077220 */ /* 0x000fe20000400000 */
[----:B------:R-:W-:-:S03]  /*0380*/  FMUL R11, R10, R10 ;  /* 0x0000000a0a0b7220 */ /* 0x000fc60000400000 */
[----:B------:R-:W-:-:S04]  /*0390*/  FADD R0, R0, R7 ;  /* 0x0000000700007221 */ /* 0x000fc80000000000 */
[----:B------:R-:W-:-:S04]  /*03a0*/  FADD R0, R0, R11 ;  /* 0x0000000b00007221 */ /* 0x000fc80000000000 */
[----:B------:R0:W2:Y:S01]  /*03b0*/  MUFU.RSQ R7, R0 ;  /* 0x0000000000077308 */ /* 0x0000a20000001400 */
[----:B------:R-:W-:-:S04]  /*03c0*/  IADD3 R10, PT, PT, R0, -0xd000000, RZ ;  /* 0xf3000000000a7810 */ /* 0x000fc80007ffe0ff */
[----:B------:R-:W-:-:S13]  /*03d0*/  ISETP.GT.U32.AND P0, PT, R10, 0x727fffff, PT ;  /* 0x727fffff0a00780c */ /* 0x000fda0003f04070 */
[----:B0-2---:R-:W-:Y:S05]  /*03e0*/  @!P0 BRA `(.L_x_2) ;  /* 0x00000000000c8947 */ /* 0x005fea0003800000 */
[----:B------:R-:W-:-:S07]  /*03f0*/  MOV R10, 0x410 ;  /* 0x00000410000a7802 */ /* 0x000fce0000000f00 */
[----:B-1----:R-:W-:Y:S05]  /*0400*/  CALL.REL.NOINC `($__internal_0_$__cuda_sm20_sqrt_rn_f32_slowpath) ;  /* 0x0000002c00247944 */ /* 0x002fea0003c00000 */
[----:B------:R-:W-:Y:S05]  /*0410*/  BRA `(.L_x_3) ;  /* 0x0000000000107947 */ /* 0x000fea0003800000 */
.L_x_2:
[----:B------:R-:W-:Y:S01]  /*0420*/  FMUL.FTZ R13, R0, R7 ;  /* 0x00000007000d7220 */ /* 0x000fe20000410000 */
[----:B------:R-:W-:-:S03]  /*0430*/  FMUL.FTZ R7, R7, 0.5 ;  /* 0x3f00000007077820 */ /* 0x000fc60000410000 */
[----:B------:R-:W-:-:S04]  /*0440*/  FFMA R0, -R13, R13, R0 ;  /* 0x0000000d0d007223 */ /* 0x000fc80000000100 */
[----:B------:R-:W-:-:S07]  /*0450*/  FFMA R13, R0, R7, R13 ;  /* 0x00000007000d7223 */ /* 0x000fce000000000d */
.L_x_3:
[----:B------:R-:W-:Y:S05]  /*0460*/  BSYNC.RECONVERGENT B0 ;  /* 0x0000000000007941 */ /* 0x000fea0003800200 */
.L_x_1:
[----:B------:R-:W0:Y:S01]  /*0470*/  F2F.F64.F32 R10, UR16 ;  /* 0x00000010000a7d10 */ /* 0x000e220008201800 */
[----:B------:R-:W-:Y:S01]  /*0480*/  FMUL R0, R13, 13.495276451110839844 ;  /* 0x4157eca70d007820 */ /* 0x000fe20000400000 */
[----:B------:R-:W2:Y:S01]  /*0490*/  LDCU.64 UR30, c[0x3][UR8+-0x90] ;  /* 0x00ffee00081e77ac */ /* 0x000ea20008000a00 */
[----:B0-----:R-:W-:-:S08]  /*04a0*/  DADD R10, R10, 105 ;  /* 0x405a40000a0a7429 */ /* 0x001fd00000000000 */
[----:B------:R-:W-:-:S06]  /*04b0*/  DMUL R10, R10, 20 ;  /* 0x403400000a0a7828 */ /* 0x000fcc0000000000 */
[----:B------:R-:W0:Y:S02]  /*04c0*/  F2F.F32.F64 R7, R10 ;  /* 0x0000000a00077310 */ /* 0x000e240000301000 */
[----:B0-----:R-:W-:-:S06]  /*04d0*/  FADD R0, R0, R7 ;  /* 0x0000000700007221 */ /* 0x001fcc0000000000 */
[----:B------:R-:W0:Y:S02]  /*04e0*/  F2I.NTZ R0, R0 ;  /* 0x0000000000007305 */ /* 0x000e240000203100 */
[----:B0-----:R-:W-:-:S05]  /*04f0*/  IADD3 R13, PT, PT, R0, UR4, RZ ;  /* 0x00000004000d7c10 */ /* 0x001fca000fffe0ff */
[----:B-1----:R-:W-:-:S06]  /*0500*/  IMAD.WIDE R12, R13, 0x10, R8 ;  /* 0x000000100d0c7825 */ /* 0x002fcc00078e0208 */
[----:B------:R-:W3:Y:S01]  /*0510*/  LDG.E.128 R12, desc[UR6][R12.64] ;  /* 0x000000060c0c7981 */ /* 0x000ee2000c1e1d00 */
[----:B------:R-:W0:Y:S01]  /*0520*/  LDCU UR29, c[0x3][UR8+-0x88] ;  /* 0x00ffef00081d77ac */ /* 0x000e220008000800 */
[----:B--2---:R-:W-:Y:S01]  /*0530*/  FADD R10, R4, -UR30 ;  /* 0x8000001e040a7e21 */ /* 0x004fe20008000000 */
[----:B------:R-:W-:Y:S01]  /*0540*/  FADD R11, R5, -UR31 ;  /* 0x8000001f050b7e21 */ /* 0x000fe20008000000 */
[----:B------:R-:W-:Y:S02]  /*0550*/  BSSY.RECONVERGENT B0, `(.L_x_4) ;  /* 0x0000018000007945 */ /* 0x000fe40003800200 */
[----:B------:R-:W-:Y:S01]  /*0560*/  FMUL R10, R10, R10 ;  /* 0x0000000a0a0a7220 */ /* 0x000fe20000400000 */
[----:B------:R-:W-:-:S04]  /*0570*/  FMUL R11, R11, R11 ;  /* 0x0000000b0b0b7220 */ /* 0x000fc80000400000 */
[----:B------:R-:W-:Y:S01]  /*0580*/  FADD R10, R10, R11 ;  /* 0x0000000b0a0a7221 */ /* 0x000fe20000000000 */
[----:B0-----:R-:W-:Y:S01]  /*0590*/  FADD R0, R6, -UR29 ;  /* 0x8000001d06007e21 */ /* 0x001fe20008000000 */
[----:B---3--:R-:W-:Y:S01]  /*05a0*/  FADD R16, R12, -R13 ;  /* 0x8000000d0c107221 */ /* 0x008fe20000000000 */
[----:B------:R-:W-:Y:S02]  /*05b0*/  FADD R15, R14, -R15 ;  /* 0x8000000f0e0f7221 */ /* 0x000fe40000000000 */
[----:B------:R-:W-:Y:S02]  /*05c0*/  FMUL R13, R0, R0 ;  /* 0x00000000000d7220 */ /* 0x000fe40000400000 */
[----:B------:R-:W-:Y:S02]  /*05d0*/  FADD R16, R16, R15 ;  /* 0x0000000f10107221 */ /* 0x000fe40000000000 */
[----:B------:R-:W-:Y:S02]  /*05e0*/  FADD R12, R10, R13 ;  /* 0x0000000d0a0c7221 */ /* 0x000fe40000000000 */
[----:B------:R-:W-:-:S02]  /*05f0*/  FADD R17, R16, R17 ;  /* 0x0000001110117221 */ /* 0x000fc40000000000 */
[----:B------:R0:W1:Y:S01]  /*0600*/  MUFU.RSQ R11, R12 ;  /* 0x0000000c000b7308 */ /* 0x0000620000001400 */
[----:B------:R-:W-:Y:S02]  /*0610*/  IADD3 R0, PT, PT, R12, -0xd000000, RZ ;  /* 0xf30000000c007810 */ /* 0x000fe40007ffe0ff */
[----:B------:R0:W-:Y:S02]  /*0620*/  STG.E desc[UR6][R2.64], R17 ;  /* 0x0000001102007986 */ /* 0x0001e4000c101906 */
[----:B------:R-:W-:-:S13]  /*0630*/  ISETP.GT.U32.AND P0, PT, R0, 0x727fffff, PT ;  /* 0x727fffff0000780c */ /* 0x000fda0003f04070 */
[----:B01----:R-:W-:Y:S05]  /*0640*/  @!P0 BRA `(.L_x_5) ;  /* 0x0000000000108947 */ /* 0x003fea0003800000 */
[----:B------:R-:W-:Y:S02]  /*0650*/  MOV R0, R12 ;  /* 0x0000000c00007202 */ /* 0x000fe40000000f00 */
[----:B------:R-:W-:-:S07]  /*0660*/  MOV R10, 0x680 ;  /* 0x00000680000a7802 */ /* 0x000fce0000000f00 */
[----:B------:R-:W-:Y:S05]  /*0670*/  CALL.REL.NOINC `($__internal_0_$__cuda_sm20_sqrt_rn_f32_slowpath) ;  /* 0x0000002800887944 */ /* 0x000fea0003c00000 */
[----:B------:R-:W-:Y:S05]  /*0680*/  BRA `(.L_x_6) ;  /* 0x0000000000107947 */ /* 0x000fea0003800000 */
.L_x_5:
[----:B------:R-:W-:Y:S01]  /*0690*/  FMUL.FTZ R13, R12, R11 ;  /* 0x0000000b0c0d7220 */ /* 0x000fe20000410000 */
[----:B------:R-:W-:-:S03]  /*06a0*/  FMUL.FTZ R10, R11, 0.5 ;  /* 0x3f0000000b0a7820 */ /* 0x000fc60000410000 */
[----:B------:R-:W-:-:S04]  /*06b0*/  FFMA R0, -R13, R13, R12 ;  /* 0x0000000d0d007223 */ /* 0x000fc8000000010c */
[----:B------:R-:W-:-:S07]  /*06c0*/  FFMA R13, R0, R10, R13 ;  /* 0x0000000a000d7223 */ /* 0x000fce000000000d */
.L_x_6:
[----:B------:R-:W-:Y:S05]  /*06d0*/  BSYNC.RECONVERGENT B0 ;  /* 0x0000000000007941 */ /* 0x000fea0003800200 */
.L_x_4:
[----:B------:R-:W-:Y:S01]  /*06e0*/  FMUL R0, R13, 13.495276451110839844 ;  /* 0x4157eca70d007820 */ /* 0x000fe20000400000 */
[----:B------:R-:W0:Y:S03]  /*06f0*/  LDCU.64 UR30, c[0x3][UR8+-0x80] ;  /* 0x00fff000081e77ac */ /* 0x000e260008000a00 */
[----:B------:R-:W-:-:S06]  /*0700*/  FADD R0, R7, R0 ;  /* 0x0000000007007221 */ /* 0x000fcc0000000000 */
[----:B------:R-:W1:Y:S02]  /*0710*/  F2I.NTZ R0, R0 ;  /* 0x0000000000007305 */ /* 0x000e640000203100 */
[----:B-1----:R-:W-:-:S05]  /*0720*/  IADD3 R13, PT, PT, R0, UR9, RZ ;  /* 0x00000009000d7c10 */ /* 0x002fca000fffe0ff */
[----:B------:R-:W-:-:S06]  /*0730*/  IMAD.WIDE R12, R13, 0x10, R8 ;  /* 0x000000100d0c7825 */ /* 0x000fcc00078e0208 */
[----:B------:R-:W2:Y:S01]  /*0740*/  LDG.E.128 R12, desc[UR6][R12.64] ;  /* 0x000000060c0c7981 */ /* 0x000ea2000c1e1d00 */
[----:B------:R-:W1:Y:S01]  /*0750*/  LDCU UR29, c[0x3][UR8+-0x78] ;  /* 0x00fff100081d77ac */ /* 0x000e620008000800 */
[----:B0-----:R-:W-:Y:S01]  /*0760*/  FADD R11, R4, -UR30 ;  /* 0x8000001e040b7e21 */ /* 0x001fe20008000000 */
[----:B------:R-:W-:Y:S03]  /*0770*/  BSSY.RECONVERGENT B0, `(.L_x_7) ;  /* 0x0000019000007945 */ /* 0x000fe60003800200 */
[----:B------:R-:W-:Y:S01]  /*0780*/  FMUL R11, R11, R11 ;  /* 0x0000000b0b0b7220 */ /* 0x000fe20000400000 */
[----:B-1----:R-:W-:-:S04]  /*0790*/  FADD R0, R6, -UR29 ;  /* 0x8000001d06007e21 */ /* 0x002fc80008000000 */
[----:B------:R-:W-:Y:S01]  /*07a0*/  FMUL R0, R0, R0 ;  /* 0x0000000000007220 */ /* 0x000fe20000400000 */
[----:B--2---:R-:W-:Y:S01]  /*07b0*/  FADD R15, R14, -R15 ;  /* 0x8000000f0e0f7221 */ /* 0x004fe20000000000 */
[----:B------:R-:W-:Y:S01]  /*07c0*/  FADD R14, R5, -UR31 ;  /* 0x8000001f050e7e21 */ /* 0x000fe20008000000 */
[----:B------:R-:W-:-:S03]  /*07d0*/  FADD R10, R12, -R13 ;  /* 0x8000000d0c0a7221 */ /* 0x000fc60000000000 */
[----:B------:R-:W-:Y:S01]  /*07e0*/  FMUL R14, R14, R14 ;  /* 0x0000000e0e0e7220 */ /* 0x000fe20000400000 */
[----:B------:R-:W-:-:S03]  /*07f0*/  FADD R10, R10, R15 ;  /* 0x0000000f0a0a7221 */ /* 0x000fc60000000000 */
[----:B------:R-:W-:Y:S01]  /*0800*/  FADD R11, R11, R14 ;  /* 0x0000000e0b0b7221 */ /* 0x000fe20000000000 */
[----:B------:R-:W-:-:S03]  /*0810*/  FADD R17, R17, R10 ;  /* 0x0000000a11117221 */ /* 0x000fc60000000000 */
[----:B------:R-:W-:Y:S02]  /*0820*/  FADD R12, R11, R0 ;  /* 0x000000000b0c7221 */ /* 0x000fe40000000000 */
[----:B------:R0:W-:Y:S02]  /*0830*/  STG.E desc[UR6][R2.64], R17 ;  /* 0x0000001102007986 */ /* 0x0001e4000c101906 */
[----:B------:R0:W1:Y:S01]  /*0840*/  MUFU.RSQ R11, R12 ;  /* 0x0000000c000b7308 */ /* 0x0000620000001400 */
[----:B------:R-:W-:-:S04]  /*0850*/  IADD3 R0, PT, PT, R12, -0xd000000, RZ ;  /* 0xf30000000c007810 */ /* 0x000fc80007ffe0ff */
[----:B------:R-:W-:-:S13]  /*0860*/  ISETP.GT.U32.AND P0, PT, R0, 0x727fffff, PT ;  /* 0x727fffff0000780c */ /* 0x000fda0003f04070 */
[----:B01----:R-:W-:Y:S05]  /*0870*/  @!P0 BRA `(.L_x_8) ;  /* 0x0000000000108947 */ /* 0x003fea0003800000 */
[----:B------:R-:W-:Y:S02]  /*0880*/  MOV R0, R12 ;  /* 0x0000000c00007202 */ /* 0x000fe40000000f00 */
[----:B------:R-:W-:-:S07]  /*0890*/  MOV R10, 0x8b0 ;  /* 0x000008b0000a7802 */ /* 0x000fce0000000f00 */
[----:B------:R-:W-:Y:S05]  /*08a0*/  CALL.REL.NOINC `($__internal_0_$__cuda_sm20_sqrt_rn_f32_slowpath) ;  /* 0x0000002400fc7944 */ /* 0x000fea0003c00000 */
[----:B------:R-:W-:Y:S05]  /*08b0*/  BRA `(.L_x_9) ;  /* 0x0000000000107947 */ /* 0x000fea0003800000 */
.L_x_8:
[----:B------:R-:W-:Y:S01]  /*08c0*/  FMUL.FTZ R13, R12, R11 ;  /* 0x0000000b0c0d7220 */ /* 0x000fe20000410000 */
[----:B------:R-:W-:-:S03]  /*08d0*/  FMUL.FTZ R10, R11, 0.5 ;  /* 0x3f0000000b0a7820 */ /* 0x000fc60000410000 */
[----:B------:R-:W-:-:S04]  /*08e0*/  FFMA R0, -R13, R13, R12 ;  /* 0x0000000d0d007223 */ /* 0x000fc8000000010c */
[----:B------:R-:W-:-:S07]  /*08f0*/  FFMA R13, R0, R10, R13 ;  /* 0x0000000a000d7223 */ /* 0x000fce000000000d */
.L_x_9:
[----:B------:R-:W-:Y:S05]  /*0900*/  BSYNC.RECONVERGENT B0 ;  /* 0x0000000000007941 */ /* 0x000fea0003800200 */
.L_x_7:
        /* <DEDUP_REMOVED lines=30> */
.L_x_11:
[----:B------:R-:W-:Y:S01]  /*0af0*/  FMUL.FTZ R13, R12, R11 ;  /* 0x0000000b0c0d7220 */ /* 0x000fe20000410000 */
[----:B------:R-:W-:-:S03]  /*0b00*/  FMUL.FTZ R10, R11, 0.5 ;  /* 0x3f0000000b0a7820 */ /* 0x000fc60000410000 */
[----:B------:R-:W-:-:S04]  /*0b10*/  FFMA R0, -R13, R13, R12 ;  /* 0x0000000d0d007223 */ /* 0x000fc8000000010c */
[----:B------:R-:W-:-:S07]  /*0b20*/  FFMA R13, R0, R10, R13 ;  /* 0x0000000a000d7223 */ /* 0x000fce000000000d */
.L_x_12:
[----:B------:R-:W-:Y:S05]  /*0b30*/  BSYNC.RECONVERGENT B0 ;  /* 0x0000000000007941 */ /* 0x000fea0003800200 */
.L_x_10:
        /* <DEDUP_REMOVED lines=30> */
.L_x_14:
[----:B------:R-:W-:Y:S01]  /*0d20*/  FMUL.FTZ R13, R12, R11 ;  /* 0x0000000b0c0d7220 */ /* 0x000fe20000410000 */
[----:B------:R-:W-:-:S03]  /*0d30*/  FMUL.FTZ R10, R11, 0.5 ;  /* 0x3f0000000b0a7820 */ /* 0x000fc60000410000 */
[----:B------:R-:W-:-:S04]  /*0d40*/  FFMA R0, -R13, R13, R12 ;  /* 0x0000000d0d007223 */ /* 0x000fc8000000010c */
[----:B------:R-:W-:-:S07]  /*0d50*/  FFMA R13, R0, R10, R13 ;  /* 0x0000000a000d7223 */ /* 0x000fce000000000d */
.L_x_15:
[----:B------:R-:W-:Y:S05]  /*0d60*/  BSYNC.RECONVERGENT B0 ;  /* 0x0000000000007941 */ /* 0x000fea0003800200 */
.L_x_13:
        /* <DEDUP_REMOVED lines=30> */
.L_x_17:
[----:B------:R-:W-:Y:S01]  /*0f50*/  FMUL.FTZ R13, R12, R11 ;  /* 0x0000000b0c0d7220 */ /* 0x000fe20000410000 */
[----:B------:R-:W-:-:S03]  /*0f60*/  FMUL.FTZ R10, R11, 0.5 ;  /* 0x3f0000000b0a7820 */ /* 0x000fc60000410000 */
[----:B------:R-:W-:-:S04]  /*0f70*/  FFMA R0, -R13, R13, R12 ;  /* 0x0000000d0d007223 */ /* 0x000fc8000000010c */
[----:B------:R-:W-:-:S07]  /*0f80*/  FFMA R13, R0, R10, R13 ;  /* 0x0000000a000d7223 */ /* 0x000fce000000000d */
.L_x_18:
[----:B------:R-:W-:Y:S05]  /*0f90*/  BSYNC.RECONVERGENT B0 ;  /* 0x0000000000007941 */ /* 0x000fea0003800200 */
.L_x_16:
        /* <DEDUP_REMOVED lines=30> */
.L_x_20:
[----:B------:R-:W-:Y:S01]  /*1180*/  FMUL.FTZ R13, R12, R11 ;  /* 0x0000000b0c0d7220 */ /* 0x000fe20000410000 */
[----:B------:R-:W-:-:S03]  /*1190*/  FMUL.FTZ R10, R11, 0.5 ;  /* 0x3f0000000b0a7820 */ /* 0x000fc60000410000 */
[----:B------:R-:W-:-:S04]  /*11a0*/  FFMA R0, -R13, R13, R12 ;  /* 0x0000000d0d007223 */ /* 0x000fc8000000010c */
[----:B------:R-:W-:-:S07]  /*11b0*/  FFMA R13, R0, R10, R13 ;  /* 0x0000000a000d7223 */ /* 0x000fce000000000d */
.L_x_21:
[----:B------:R-:W-:Y:S05]  /*11c0*/  BSYNC.RECONVERGENT B0 ;  /* 0x0000000000007941 */ /* 0x000fea0003800200 */
.L_x_19:
        /* <DEDUP_REMOVED lines=30> */
.L_x_23:
[----:B------:R-:W-:Y:S01]  /*13b0*/  FMUL.FTZ R13, R12, R11 ;  /* 0x0000000b0c0d7220 */ /* 0x000fe20000410000 */
[----:B------:R-:W-:-:S03]  /*13c0*/  FMUL.FTZ R10, R11, 0.5 ;  /* 0x3f0000000b0a7820 */ /* 0x000fc60000410000 */
[----:B------:R-:W-:-:S04]  /*13d0*/  FFMA R0, -R13, R13, R12 ;  /* 0x0000000d0d007223 */ /* 0x000fc8000000010c */
[----:B------:R-:W-:-:S07]  /*13e0*/  FFMA R13, R0, R10, R13 ;  /* 0x0000000a000d7223 */ /* 0x000fce000000000d */
.L_x_24:
[----:B------:R-:W-:Y:S05]  /*13f0*/  BSYNC.RECONVERGENT B0 ;  /* 0x0000000000007941 */ /* 0x000fea0003800200 */
.L_x_22:
        /* <DEDUP_REMOVED lines=30> */
.L_x_26:
[----:B------:R-:W-:Y:S01]  /*15e0*/  FMUL.FTZ R13, R12, R11 ;  /* 0x0000000b0c0d7220 */ /* 0x000fe20000410000 */
[----:B------:R-:W-:-:S03]  /*15f0*/  FMUL.FTZ R10, R11, 0.5 ;  /* 0x3f0000000b0a7820 */ /* 0x000fc60000410000 */
[----:B------:R-:W-:-:S04]  /*1600*/  FFMA R0, -R13, R13, R12 ;  /* 0x0000000d0d007223 */ /* 0x000fc8000000010c */
[----:B------:R-:W-:-:S07]  /*1610*/  FFMA R13, R0, R10, R13 ;  /* 0x0000000a000d7223 */ /* 0x000fce000000000d */
.L_x_27:
[----:B------:R-:W-:Y:S05]  /*1620*/  BSYNC.RECONVERGENT B0 ;  /* 0x0000000000007941 */ /* 0x000fea0003800200 */
.L_x_25:
        /* <DEDUP_REMOVED lines=30> */
.L_x_29:
[----:B------:R-:W-:Y:S01]  /*1810*/  FMUL.FTZ R13, R12, R11 ;  /* 0x0000000b0c0d7220 */ /* 0x000fe20000410000 */
[----:B------:R-:W-:-:S03]  /*1820*/  FMUL.FTZ R10, R11, 0.5 ;  /* 0x3f0000000b0a7820 */ /* 0x000fc60000410000 */
[----:B------:R-:W-:-:S04]  /*1830*/  FFMA R0, -R13, R13, R12 ;  /* 0x0000000d0d007223 */ /* 0x000fc8000000010c */
[----:B------:R-:W-:-:S07]  /*1840*/  FFMA R13, R0, R10, R13 ;  /* 0x0000000a000d7223 */ /* 0x000fce000000000d */
.L_x_30:
[----:B------:R-:W-:Y:S05]  /*1850*/  BSYNC.RECONVERGENT B0 ;  /* 0x0000000000007941 */ /* 0x000fea0003800200 */
.L_x_28:
        /* <DEDUP_REMOVED lines=30> */
.L_x_32:
[----:B------:R-:W-:Y:S01]  /*1a40*/  FMUL.FTZ R13, R12, R11 ;  /* 0x0000000b0c0d7220 */ /* 0x000fe20000410000 */
[----:B------:R-:W-:-:S03]  /*1a50*/  FMUL.FTZ R10, R11, 0.5 ;  /* 0x3f0000000b0a7820 */ /* 0x000fc60000410000 */
[----:B------:R-:W-:-:S04]  /*1a60*/  FFMA R0, -R13, R13, R12 ;  /* 0x0000000d0d007223 */ /* 0x000fc8000000010c */
[----:B------:R-:W-:-:S07]  /*1a70*/  FFMA R13, R0, R10, R13 ;  /* 0x0000000a000d7223 */ /* 0x000fce000000000d */
.L_x_33:
[----:B------:R-:W-:Y:S05]  /*1a80*/  BSYNC.RECONVERGENT B0 ;  /* 0x0000000000007941 */ /* 0x000fea0003800200 */
.L_x_31:
        /* <DEDUP_REMOVED lines=30> */
.L_x_35:
[----:B------:R-:W-:Y:S01]  /*1c70*/  FMUL.FTZ R13, R12, R11 ;  /* 0x0000000b0c0d7220 */ /* 0x000fe20000410000 */
[----:B------:R-:W-:-:S03]  /*1c80*/  FMUL.FTZ R10, R11, 0.5 ;  /* 0x3f0000000b0a7820 */ /* 0x000fc60000410000 */
[----:B------:R-:W-:-:S04]  /*1c90*/  FFMA R0, -R13, R13, R12 ;  /* 0x0000000d0d007223 */ /* 0x000fc8000000010c */
[----:B------:R-:W-:-:S07]  /*1ca0*/  FFMA R13, R0, R10, R13 ;  /* 0x0000000a000d7223 */ /* 0x000fce000000000d */
.L_x_36:
[----:B------:R-:W-:Y:S05]  /*1cb0*/  BSYNC.RECONVERGENT B0 ;  /* 0x0000000000007941 */ /* 0x000fea0003800200 */
.L_x_34:
        /* <DEDUP_REMOVED lines=30> */
.L_x_38:
[----:B------:R-:W-:Y:S01]  /*1ea0*/  FMUL.FTZ R13, R12, R11 ;  /* 0x0000000b0c0d7220 */ /* 0x000fe20000410000 */
[----:B------:R-:W-:-:S03]  /*1eb0*/  FMUL.FTZ R10, R11, 0.5 ;  /* 0x3f0000000b0a7820 */ /* 0x000fc60000410000 */
[----:B------:R-:W-:-:S04]  /*1ec0*/  FFMA R0, -R13, R13, R12 ;  /* 0x0000000d0d007223 */ /* 0x000fc8000000010c */
[----:B------:R-:W-:-:S07]  /*1ed0*/  FFMA R13, R0, R10, R13 ;  /* 0x0000000a000d7223 */ /* 0x000fce000000000d */
.L_x_39:
[----:B------:R-:W-:Y:S05]  /*1ee0*/  BSYNC.RECONVERGENT B0 ;  /* 0x0000000000007941 */ /* 0x000fea0003800200 */
.L_x_37:
        /* <DEDUP_REMOVED lines=30> */
.L_x_41:
[----:B------:R-:W-:Y:S01]  /*20d0*/  FMUL.FTZ R13, R12, R11 ;  /* 0x0000000b0c0d7220 */ /* 0x000fe20000410000 */
[----:B------:R-:W-:-:S03]  /*20e0*/  FMUL.FTZ R10, R11, 0.5 ;  /* 0x3f0000000b0a7820 */ /* 0x000fc60000410000 */
[----:B------:R-:W-:-:S04]  /*20f0*/  FFMA R0, -R13, R13, R12 ;  /* 0x0000000d0d007223 */ /* 0x000fc8000000010c */
[----:B------:R-:W-:-:S07]  /*2100*/  FFMA R13, R0, R10, R13 ;  /* 0x0000000a000d7223 */ /* 0x000fce000000000d */
.L_x_42:
[----:B------:R-:W-:Y:S05]  /*2110*/  BSYNC.RECONVERGENT B0 ;  /* 0x0000000000007941 */ /* 0x000fea0003800200 */
.L_x_40:
        /* <DEDUP_REMOVED lines=30> */
.L_x_44:
[----:B------:R-:W-:Y:S01]  /*2300*/  FMUL.FTZ R13, R12, R11 ;  /* 0x0000000b0c0d7220 */ /* 0x000fe20000410000 */
[----:B------:R-:W-:-:S03]  /*2310*/  FMUL.FTZ R10, R11, 0.5 ;  /* 0x3f0000000b0a7820 */ /* 0x000fc60000410000 */
[----:B------:R-:W-:-:S04]  /*2320*/  FFMA R0, -R13, R13, R12 ;  /* 0x0000000d0d007223 */ /* 0x000fc8000000010c */
[----:B------:R-:W-:-:S07]  /*2330*/  FFMA R13, R0, R10, R13 ;  /* 0x0000000a000d7223 */ /* 0x000fce000000000d */
.L_x_45:
[----:B------:R-:W-:Y:S05]  /*2340*/  BSYNC.RECONVERGENT B0 ;  /* 0x0000000000007941 */ /* 0x000fea0003800200 */
.L_x_43:
        /* <DEDUP_REMOVED lines=30> */
.L_x_47:
[----:B------:R-:W-:Y:S01]  /*2530*/  FMUL.FTZ R13, R12, R11 ;  /* 0x0000000b0c0d7220 */ /* 0x000fe20000410000 */
[----:B------:R-:W-:-:S03]  /*2540*/  FMUL.FTZ R10, R11, 0.5 ;  /* 0x3f0000000b0a7820 */ /* 0x000fc60000410000 */
[----:B------:R-:W-:-:S04]  /*2550*/  FFMA R0, -R13, R13, R12 ;  /* 0x0000000d0d007223 */ /* 0x000fc8000000010c */
[----:B------:R-:W-:-:S07]  /*2560*/  FFMA R13, R0, R10, R13 ;  /* 0x0000000a000d7223 */ /* 0x000fce000000000d */
.L_x_48:
[----:B------:R-:W-:Y:S05]  /*2570*/  BSYNC.RECONVERGENT B0 ;  /* 0x0000000000007941 */ /* 0x000fea0003800200 */
.L_x_46:
        /* <DEDUP_REMOVED lines=30> */
.L_x_50:
[----:B------:R-:W-:Y:S01]  /*2760*/  FMUL.FTZ R13, R12, R11 ;  /* 0x0000000b0c0d7220 */ /* 0x000fe20000410000 */
[----:B------:R-:W-:-:S03]  /*2770*/  FMUL.FTZ R10, R11, 0.5 ;  /* 0x3f0000000b0a7820 */ /* 0x000fc60000410000 */
[----:B------:R-:W-:-:S04]  /*2780*/  FFMA R0, -R13, R13, R12 ;  /* 0x0000000d0d007223 */ /* 0x000fc8000000010c */
[----:B------:R-:W-:-:S07]  /*2790*/  FFMA R13, R0, R10, R13 ;  /* 0x0000000a000d7223 */ /* 0x000fce000000000d */
.L_x_51:
[----:B------:R-:W-:Y:S05]  /*27a0*/  BSYNC.RECONVERGENT B0 ;  /* 0x0000000000007941 */ /* 0x000fea0003800200 */
.L_x_49:
        /* <DEDUP_REMOVED lines=30> */
.L_x_53:
[----:B------:R-:W-:Y:S01]  /*2990*/  FMUL.FTZ R13, R12, R11 ;  /* 0x0000000b0c0d7220 */ /* 0x000fe20000410000 */
[----:B------:R-:W-:-:S03]  /*29a0*/  FMUL.FTZ R10, R11, 0.5 ;  /* 0x3f0000000b0a7820 */ /* 0x000fc60000410000 */
[----:B------:R-:W-:-:S04]  /*29b0*/  FFMA R0, -R13, R13, R12 ;  /* 0x0000000d0d007223 */ /* 0x000fc8000000010c */
[----:B------:R-:W-:-:S07]  /*29c0*/  FFMA R13, R0, R10, R13 ;  /* 0x0000000a000d7223 */ /* 0x000fce000000000d */
.L_x_54:
[----:B------:R-:W-:Y:S05]  /*29d0*/  BSYNC.RECONVERGENT B0 ;  /* 0x0000000000007941 */ /* 0x000fea0003800200 */
.L_x_52:
        /* <DEDUP_REMOVED lines=30> */
.L_x_56:
[----:B------:R-:W-:Y:S01]  /*2bc0*/  FMUL.FTZ R13, R12, R11 ;  /* 0x0000000b0c0d7220 */ /* 0x000fe20000410000 */
[----:B------:R-:W-:-:S03]  /*2bd0*/  FMUL.FTZ R10, R11, 0.5 ;  /* 0x3f0000000b0a7820 */ /* 0x000fc60000410000 */
[----:B------:R-:W-:-:S04]  /*2be0*/  FFMA R0, -R13, R13, R12 ;  /* 0x0000000d0d007223 */ /* 0x000fc8000000010c */
[----:B------:R-:W-:-:S07]  /*2bf0*/  FFMA R13, R0, R10, R13 ;  /* 0x0000000a000d7223 */ /* 0x000fce000000000d */
.L_x_57:
[----:B------:R-:W-:Y:S05]  /*2c00*/  BSYNC.RECONVERGENT B0 ;  /* 0x0000000000007941 */ /* 0x000fea0003800200 */
.L_x_55:
        /* <DEDUP_REMOVED lines=26> */
[----:B------:R-:W-:Y:S01]  /*2db0*/  BSSY.RECONVERGENT B1, `(.L_x_60) ;  /* 0x0000004000017945 */ /* 0x000fe20003800200 */
[----:B------:R-:W-:Y:S02]  /*2dc0*/  MOV R0, R12 ;  /* 0x0000000c00007202 */ /* 0x000fe40000000f00 */
[----:B------:R-:W-:-:S07]  /*2dd0*/  MOV R10, 0x2df0 ;  /* 0x00002df0000a7802 */ /* 0x000fce0000000f00 */
[----:B------:R-:W-:Y:S05]  /*2de0*/  CALL.REL.NOINC `($__internal_0_$__cuda_sm20_sqrt_rn_f32_slowpath) ;  /* 0x0000000000ac7944 */ /* 0x000fea0003c00000 */
[----:B------:R-:W-:Y:S05]  /*2df0*/  BSYNC.RECONVERGENT B1 ;  /* 0x0000000000017941 */ /* 0x000fea0003800200 */
.L_x_60:
[----:B------:R-:W-:Y:S05]  /*2e00*/  BRA `(.L_x_61) ;  /* 0x0000000000107947 */ /* 0x000fea0003800000 */
.L_x_59:
[----:B------:R-:W-:Y:S01]  /*2e10*/  FMUL.FTZ R13, R12, R11 ;  /* 0x0000000b0c0d7220 */ /* 0x000fe20000410000 */
[----:B------:R-:W-:-:S03]  /*2e20*/  FMUL.FTZ R10, R11, 0.5 ;  /* 0x3f0000000b0a7820 */ /* 0x000fc60000410000 */
[----:B------:R-:W-:-:S04]  /*2e30*/  FFMA R0, -R13, R13, R12 ;  /* 0x0000000d0d007223 */ /* 0x000fc8000000010c */
[----:B------:R-:W-:-:S07]  /*2e40*/  FFMA R13, R0, R10, R13 ;  /* 0x0000000a000d7223 */ /* 0x000fce000000000d */
.L_x_61:
[----:B------:R-:W-:Y:S05]  /*2e50*/  BSYNC.RECONVERGENT B0 ;  /* 0x0000000000007941 */ /* 0x000fea0003800200 */
.L_x_58:
[----:B------:R-:W-:-:S04]  /*2e60*/  FMUL R0, R13, 13.495276451110839844 ;  /* 0x4157eca70d007820 */ /* 0x000fc80000400000 */
[----:B------:R-:W-:-:S06]  /*2e70*/  FADD R0, R7, R0 ;  /* 0x0000000007007221 */ /* 0x000fcc0000000000 */
[----:B------:R-:W0:Y:S02]  /*2e80*/  F2I.NTZ R0, R0 ;  /* 0x0000000000007305 */ /* 0x000e240000203100 */
[----:B0-----:R-:W-:-:S05]  /*2e90*/  IADD3 R11, PT, PT, R0, UR28, RZ ;  /* 0x0000001c000b7c10 */ /* 0x001fca000fffe0ff */
[----:B------:R-:W-:-:S05]  /*2ea0*/  IMAD.WIDE R10, R11, 0x10, R8 ;  /* 0x000000100b0a7825 */ /* 0x000fca00078e0208 */
[----:B------:R-:W2:Y:S01]  /*2eb0*/  LDG.E.128 R12, desc[UR6][R10.64] ;  /* 0x000000060a0c7981 */ /* 0x000ea2000c1e1d00 */
[----:B------:R-:W-:Y:S02]  /*2ec0*/  UIADD3 UR5, UPT, UPT, UR5, 0x14, URZ ;  /* 0x0000001405057890 */ /* 0x000fe4000fffe0ff */
[----:B------:R-:W-:Y:S02]  /*2ed0*/  UIADD3 UR4, UPT, UPT, UR4, 0x27fec, URZ ;  /* 0x00027fec04047890 */ /* 0x000fe4000fffe0ff */
[----:B------:R-:W-:Y:S02]  /*2ee0*/  UISETP.NE.AND UP0, UPT, UR5, 0xa0, UPT ;  /* 0x000000a00500788c */ /* 0x000fe4000bf05270 */
[----:B------:R-:W-:Y:S02]  /*2ef0*/  UIADD3 UR9, UPT, UPT, UR9, 0x27fec, URZ ;  /* 0x00027fec09097890 */ /* 0x000fe4000fffe0ff */
[----:B------:R-:W-:Y:S02]  /*2f00*/  UIADD3 UR10, UPT, UPT, UR10, 0x27fec, URZ ;  /* 0x00027fec0a0a7890 */ /* 0x000fe4000fffe0ff */
[----:B------:R-:W-:-:S02]  /*2f10*/  UIADD3 UR11, UPT, UPT, UR11, 0x27fec, URZ ;  /* 0x00027fec0b0b7890 */ /* 0x000fc4000fffe0ff */
[----:B------:R-:W-:Y:S02]  /*2f20*/  UIADD3 UR12, UPT, UPT, UR12, 0x27fec, URZ ;  /* 0x00027fec0c0c7890 */ /* 0x000fe4000fffe0ff */
[----:B------:R-:W-:Y:S02]  /*2f30*/  UIADD3 UR13, UPT, UPT, UR13, 0x27fec, URZ ;  /* 0x00027fec0d0d7890 */ /* 0x000fe4000fffe0ff */
[----:B------:R-:W-:Y:S02]  /*2f40*/  UIADD3 UR14, UPT, UPT, UR14, 0x27fec, URZ ;  /* 0x00027fec0e0e7890 */ /* 0x000fe4000fffe0ff */
        /* <DEDUP_REMOVED lines=13> */
[----:B------:R-:W-:Y:S01]  /*3020*/  UIADD3 UR28, UPT, UPT, UR28, 0x27fec, URZ ;  /* 0x00027fec1c1c7890 */ /* 0x000fe2000fffe0ff */
[----:B--2---:R-:W-:Y:S01]  /*3030*/  FADD R12, R12, -R13 ;  /* 0x8000000d0c0c7221 */ /* 0x004fe20000000000 */
[----:B------:R-:W-:-:S04]  /*3040*/  FADD R15, R14, -R15 ;  /* 0x8000000f0e0f7221 */ /* 0x000fc80000000000 */
[----:B------:R-:W-:-:S04]  /*3050*/  FADD R12, R12, R15 ;  /* 0x0000000f0c0c7221 */ /* 0x000fc80000000000 */
[----:B------:R-:W-:-:S05]  /*3060*/  FADD R17, R17, R12 ;  /* 0x0000000c11117221 */ /* 0x000fca0000000000 */
[----:B------:R0:W-:Y:S01]  /*3070*/  STG.E desc[UR6][R2.64], R17 ;  /* 0x0000001102007986 */ /* 0x0001e2000c101906 */
[----:B------:R-:W-:Y:S05]  /*3080*/  BRA.U UP0, `(.L_x_62) ;  /* 0xffffffd1009c7547 */ /* 0x000fea000b83ffff */
[----:B------:R-:W-:Y:S05]  /*3090*/  EXIT ;  /* 0x000000000000794d */ /* 0x000fea0003800000 */
        .weak           $__internal_0_$__cuda_sm20_sqrt_rn_f32_slowpath
        .type           $__internal_0_$__cuda_sm20_sqrt_rn_f32_slowpath,@function
        .size           $__internal_0_$__cuda_sm20_sqrt_rn_f32_slowpath,(.L_x_65 - $__internal_0_$__cuda_sm20_sqrt_rn_f32_slowpath)
$__internal_0_$__cuda_sm20_sqrt_rn_f32_slowpath:
[----:B------:R-:W-:-:S13]  /*30a0*/  LOP3.LUT P0, RZ, R0, 0x7fffffff, RZ, 0xc0, !PT ;  /* 0x7fffffff00ff7812 */ /* 0x000fda000780c0ff */
[----:B------:R-:W-:Y:S01]  /*30b0*/  @!P0 MOV R13, R0 ;  /* 0x00000000000d8202 */ /* 0x000fe20000000f00 */
[----:B------:R-:W-:Y:S06]  /*30c0*/  @!P0 BRA `(.L_x_63) ;  /* 0x0000000000408947 */ /* 0x000fec0003800000 */
[----:B------:R-:W-:-:S13]  /*30d0*/  FSETP.GEU.FTZ.AND P0, PT, R0, RZ, PT ;  /* 0x000000ff0000720b */ /* 0x000fda0003f1e000 */
[----:B------:R-:W-:Y:S01]  /*30e0*/  @!P0 MOV R13, 0x7fffffff ;  /* 0x7fffffff000d8802 */ /* 0x000fe20000000f00 */
[----:B------:R-:W-:Y:S06]  /*30f0*/  @!P0 BRA `(.L_x_63) ;  /* 0x0000000000348947 */ /* 0x000fec0003800000 */
[----:B------:R-:W-:-:S13]  /*3100*/  FSETP.GTU.FTZ.AND P0, PT, |R0|, +INF , PT ;  /* 0x7f8000000000780b */ /* 0x000fda0003f1c200 */
[----:B------:R-:W-:Y:S01]  /*3110*/  @P0 FADD.FTZ R13, R0, 1 ;  /* 0x3f800000000d0421 */ /* 0x000fe20000010000 */
[----:B------:R-:W-:Y:S06]  /*3120*/  @P0 BRA `(.L_x_63) ;  /* 0x0000000000280947 */ /* 0x000fec0003800000 */
[----:B------:R-:W-:-:S13]  /*3130*/  FSETP.NEU.FTZ.AND P0, PT, |R0|, +INF , PT ;  /* 0x7f8000000000780b */ /* 0x000fda0003f1d200 */
[----:B------:R-:W-:-:S04]  /*3140*/  @P0 FFMA R14, R0, 1.84467440737095516160e+19, RZ ;  /* 0x5f800000000e0823 */ /* 0x000fc800000000ff */
[----:B------:R-:W0:Y:S02]  /*3150*/  @P0 MUFU.RSQ R15, R14 ;  /* 0x0000000e000f0308 */ /* 0x000e240000001400 */
[----:B0-----:R-:W-:Y:S01]  /*3160*/  @P0 FMUL.FTZ R11, R14, R15 ;  /* 0x0000000f0e0b0220 */ /* 0x001fe20000410000 */
[----:B------:R-:W-:-:S03]  /*3170*/  @P0 FMUL.FTZ R12, R15, 0.5 ;  /* 0x3f0000000f0c0820 */ /* 0x000fc60000410000 */
[----:B------:R-:W-:-:S04]  /*3180*/  @P0 FADD.FTZ R13, -R11, -RZ ;  /* 0x800000ff0b0d0221 */ /* 0x000fc80000010100 */
[----:B------:R-:W-:Y:S01]  /*3190*/  @P0 FFMA R16, R11, R13, R14 ;  /* 0x0000000d0b100223 */ /* 0x000fe2000000000e */
[----:B------:R-:W-:-:S03]  /*31a0*/  @!P0 MOV R13, R0 ;  /* 0x00000000000d8202 */ /* 0x000fc60000000f00 */
[----:B------:R-:W-:-:S04]  /*31b0*/  @P0 FFMA R12, R16, R12, R11 ;  /* 0x0000000c100c0223 */ /* 0x000fc8000000000b */
[----:B------:R-:W-:-:S07]  /*31c0*/  @P0 FMUL.FTZ R13, R12, 2.3283064365386962891e-10 ;  /* 0x2f8000000c0d0820 */ /* 0x000fce0000410000 */
.L_x_63:
[----:B------:R-:W-:-:S04]  /*31d0*/  HFMA2 R11, -RZ, RZ, 0, 0 ;  /* 0x00000000ff0b7431 */ /* 0x000fc800000001ff */
[----:B------:R-:W-:Y:S05]  /*31e0*/  RET.REL.NODEC R10 `(_Z23getSignalIntensityFieldPfP6float4S1_f) ;  /* 0xffffffcc0a847950 */ /* 0x000fea0003c3ffff */
.L_x_64:
        /* <DEDUP_REMOVED lines=9> */
.L_x_65:


//--------------------- .nv.shared.reserved.0     --------------------------
	.section	.nv.shared.reserved.0,"aw",@nobits
	.weak		__nv_reservedSMEM_offset_0_alias
	.size		__nv_reservedSMEM_offset_0_alias, 0, 64
	.other		__nv_reservedSMEM_offset_0_alias,@"STO_CUDA_RESERVED_SHARED STV_DEFAULT"
__nv_reservedSMEM_offset_0_alias:
	.zero		0
	.zero		64


//--------------------- .nv.constant0._Z25resetSignalIntensityFieldPf --------------------------
	.section	.nv.constant0._Z25resetSignalIntensityFieldPf,"a",@progbits
	.sectionflags	@""
	.align	4
.nv.constant0._Z25resetSignalIntensityFieldPf:
	.zero		904


//--------------------- .nv.constant0._Z23getSignalIntensityFieldPfP6float4S1_f --------------------------
	.section	.nv.constant0._Z23getSignalIntensityFieldPfP6float4S1_f,"a",@progbits
	.sectionflags	@""
	.align	4
.nv.constant0._Z23getSignalIntensityFieldPfP6float4S1_f:
	.zero		924


//--------------------- SYMBOLS --------------------------

	.type		.nv.reservedSmem.offset0,@object
	.size		.nv.reservedSmem.offset0,0x4
